	.headerflags	@"EF_CUDA_TEXMODE_UNIFIED EF_CUDA_64BIT_ADDRESS EF_CUDA_ACCELERATORS EF_CUDA_SM90 EF_CUDA_VIRTUAL_SM(EF_CUDA_SM90)"
	.elftype	@"ET_EXEC"


//--------------------- .nv.info                  --------------------------
	.section	.nv.info,"",@"SHT_CUDA_INFO"
	.align	4


	//----- nvinfo : EIATTR_REGCOUNT
	.align		4
        /*0000*/ 	.byte	0x04, 0x2f
        /*0002*/ 	.short	(.L_1 - .L_0)
	.align		4
.L_0:
        /*0004*/ 	.word	index@(triton_poi_fused_cat_62)
        /*0008*/ 	.word	0x0000002a


	//----- nvinfo : EIATTR_MIN_STACK_SIZE
	.align		4
.L_1:
        /*000c*/ 	.byte	0x04, 0x12
        /*000e*/ 	.short	(.L_3 - .L_2)
	.align		4
.L_2:
        /*0010*/ 	.word	index@(triton_poi_fused_cat_62)
        /*0014*/ 	.word	0x00000000


	//----- nvinfo : EIATTR_FRAME_SIZE
	.align		4
.L_3:
        /*0018*/ 	.byte	0x04, 0x11
        /*001a*/ 	.short	(.L_5 - .L_4)
	.align		4
.L_4:
        /*001c*/ 	.word	index@(triton_poi_fused_cat_62)
        /*0020*/ 	.word	0x00000000


	//----- nvinfo : EIATTR_MIN_STACK_SIZE
	.align		4
.L_5:
        /*0024*/ 	.byte	0x04, 0x12
        /*0026*/ 	.short	(.L_7 - .L_6)
	.align		4
.L_6:
        /*0028*/ 	.word	index@(triton_poi_fused_cat_62)
        /*002c*/ 	.word	0x00000000
.L_7:


//--------------------- .nv.info.triton_poi_fused_cat_62 --------------------------
	.section	.nv.info.triton_poi_fused_cat_62,"",@"SHT_CUDA_INFO"
	.sectionflags	@""
	.align	4


	//----- nvinfo : EIATTR_CUDA_API_VERSION
	.align		4
        /*0000*/ 	.byte	0x04, 0x37
        /*0002*/ 	.short	(.L_9 - .L_8)
.L_8:
        /*0004*/ 	.word	0x0000007c


	//----- nvinfo : EIATTR_KPARAM_INFO
	.align		4
.L_9:
        /*0008*/ 	.byte	0x04, 0x17
        /*000a*/ 	.short	(.L_11 - .L_10)
.L_10:
        /*000c*/ 	.word	0x00000000
        /*0010*/ 	.short	0x0009
        /*0012*/ 	.short	0x0048
        /*0014*/ 	.byte	0x00, 0xf0, 0x11, 0x00


	//----- nvinfo : EIATTR_KPARAM_INFO
	.align		4
.L_11:
        /*0018*/ 	.byte	0x04, 0x17
        /*001a*/ 	.short	(.L_13 - .L_12)
.L_12:
        /*001c*/ 	.word	0x00000000
        /*0020*/ 	.short	0x0008
        /*0022*/ 	.short	0x0040
        /*0024*/ 	.byte	0x00, 0xf4, 0x21, 0x00


	//----- nvinfo : EIATTR_KPARAM_INFO
	.align		4
.L_13:
        /*0028*/ 	.byte	0x04, 0x17
        /*002a*/ 	.short	(.L_15 - .L_14)
.L_14:
        /*002c*/ 	.word	0x00000000
        /*0030*/ 	.short	0x0007
        /*0032*/ 	.short	0x0038
        /*0034*/ 	.byte	0x00, 0xf4, 0x21, 0x00


	//----- nvinfo : EIATTR_KPARAM_INFO
	.align		4
.L_15:
        /*0038*/ 	.byte	0x04, 0x17
        /*003a*/ 	.short	(.L_17 - .L_16)
.L_16:
        /*003c*/ 	.word	0x00000000
        /*0040*/ 	.short	0x0006
        /*0042*/ 	.short	0x0030
        /*0044*/ 	.byte	0x00, 0xf4, 0x21, 0x00


	//----- nvinfo : EIATTR_KPARAM_INFO
	.align		4
.L_17:
        /*0048*/ 	.byte	0x04, 0x17
        /*004a*/ 	.short	(.L_19 - .L_18)
.L_18:
        /*004c*/ 	.word	0x00000000
        /*0050*/ 	.short	0x0005
        /*0052*/ 	.short	0x0028
        /*0054*/ 	.byte	0x00, 0xf4, 0x21, 0x00


	//----- nvinfo : EIATTR_KPARAM_INFO
	.align		4
.L_19:
        /*0058*/ 	.byte	0x04, 0x17
        /*005a*/ 	.short	(.L_21 - .L_20)
.L_20:
        /*005c*/ 	.word	0x00000000
        /*0060*/ 	.short	0x0004
        /*0062*/ 	.short	0x0020
        /*0064*/ 	.byte	0x00, 0xf4, 0x21, 0x00


	//----- nvinfo : EIATTR_KPARAM_INFO
	.align		4
.L_21:
        /*0068*/ 	.byte	0x04, 0x17
        /*006a*/ 	.short	(.L_23 - .L_22)
.L_22:
        /*006c*/ 	.word	0x00000000
        /*0070*/ 	.short	0x0003
        /*0072*/ 	.short	0x0018
        /*0074*/ 	.byte	0x00, 0xf4, 0x21, 0x00


	//----- nvinfo : EIATTR_KPARAM_INFO
	.align		4
.L_23:
        /*0078*/ 	.byte	0x04, 0x17
        /*007a*/ 	.short	(.L_25 - .L_24)
.L_24:
        /*007c*/ 	.word	0x00000000
        /*0080*/ 	.short	0x0002
        /*0082*/ 	.short	0x0010
        /*0084*/ 	.byte	0x00, 0xf4, 0x21, 0x00


	//----- nvinfo : EIATTR_KPARAM_INFO
	.align		4
.L_25:
        /*0088*/ 	.byte	0x04, 0x17
        /*008a*/ 	.short	(.L_27 - .L_26)
.L_26:
        /*008c*/ 	.word	0x00000000
        /*0090*/ 	.short	0x0001
        /*0092*/ 	.short	0x0008
        /*0094*/ 	.byte	0x00, 0xf4, 0x21, 0x00


	//----- nvinfo : EIATTR_KPARAM_INFO
	.align		4
.L_27:
        /*0098*/ 	.byte	0x04, 0x17
        /*009a*/ 	.short	(.L_29 - .L_28)
.L_28:
        /*009c*/ 	.word	0x00000000
        /*00a0*/ 	.short	0x0000
        /*00a2*/ 	.short	0x0000
        /*00a4*/ 	.byte	0x00, 0xf4, 0x21, 0x00


	//----- nvinfo : EIATTR_SPARSE_MMA_MASK
	.align		4
.L_29:
        /*00a8*/ 	.byte	0x03, 0x50
        /*00aa*/ 	.short	0x0000


	//----- nvinfo : EIATTR_MAXREG_COUNT
	.align		4
        /*00ac*/ 	.byte	0x03, 0x1b
        /*00ae*/ 	.short	0x00ff


	//----- nvinfo : EIATTR_EXIT_INSTR_OFFSETS
	.align		4
        /*00b0*/ 	.byte	0x04, 0x1c
        /*00b2*/ 	.short	(.L_31 - .L_30)


	//   ....[0]....
.L_30:
        /*00b4*/ 	.word	0x00001d60


	//----- nvinfo : EIATTR_REQNTID
	.align		4
.L_31:
        /*00b8*/ 	.byte	0x04, 0x10
        /*00ba*/ 	.short	(.L_33 - .L_32)
.L_32:
        /*00bc*/ 	.word	0x00000080
        /*00c0*/ 	.word	0x00000001
        /*00c4*/ 	.word	0x00000001


	//----- nvinfo : EIATTR_CBANK_PARAM_SIZE
	.align		4
.L_33:
        /*00c8*/ 	.byte	0x03, 0x19
        /*00ca*/ 	.short	0x004c


	//----- nvinfo : EIATTR_PARAM_CBANK
	.align		4
        /*00cc*/ 	.byte	0x04, 0x0a
        /*00ce*/ 	.short	(.L_35 - .L_34)
	.align		4
.L_34:
        /*00d0*/ 	.word	index@(.nv.constant0.triton_poi_fused_cat_62)
        /*00d4*/ 	.short	0x0210
        /*00d6*/ 	.short	0x004c


	//----- nvinfo : EIATTR_SW_WAR
	.align		4
.L_35:
        /*00d8*/ 	.byte	0x04, 0x36
        /*00da*/ 	.short	(.L_37 - .L_36)
.L_36:
        /*00dc*/ 	.word	0x00000008
.L_37:


//--------------------- .nv.callgraph             --------------------------
	.section	.nv.callgraph,"",@"SHT_CUDA_CALLGRAPH"
	.align	4
	.sectionentsize	8
	.align		4
        /*0000*/ 	.word	0x00000000
	.align		4
        /*0004*/ 	.word	0xffffffff
	.align		4
        /*0008*/ 	.word	0x00000000
	.align		4
        /*000c*/ 	.word	0xfffffffe
	.align		4
        /*0010*/ 	.word	0x00000000
	.align		4
        /*0014*/ 	.word	0xfffffffd
	.align		4
        /*0018*/ 	.word	0x00000000
	.align		4
        /*001c*/ 	.word	0xfffffffc


//--------------------- .text.triton_poi_fused_cat_62 --------------------------
	.section	.text.triton_poi_fused_cat_62,"ax",@progbits
	.align	128
        .global         triton_poi_fused_cat_62
        .type           triton_poi_fused_cat_62,@function
        .size           triton_poi_fused_cat_62,(.L_x_1 - triton_poi_fused_cat_62)
        .other          triton_poi_fused_cat_62,@"STO_CUDA_ENTRY STV_DEFAULT"
triton_poi_fused_cat_62:
.text.triton_poi_fused_cat_62:
[----:B------:R-:W-:Y:S01]  /*0000*/  LDC R1, c[0x0][0x28] ;  /* 0x00000a00ff017b82 */ /* 0x000fe20000000800 */
[----:B------:R-:W1:Y:S07]  /*0010*/  S2R R0, SR_TID.X ;  /* 0x0000000000007919 */ /* 0x000e6e0000002100 */
[----:B------:R-:W2:Y:S01]  /*0020*/  LDC.64 R8, c[0x0][0x218] ;  /* 0x00008600ff087b82 */ /* 0x000ea20000000a00 */
[----:B------:R-:W-:Y:S01]  /*0030*/  ULDC.64 UR4, c[0x0][0x208] ;  /* 0x0000820000047ab9 */ /* 0x000fe20000000a00 */
[----:B------:R-:W3:Y:S06]  /*0040*/  S2R R11, SR_CTAID.X ;  /* 0x00000000000b7919 */ /* 0x000eec0000002500 */
[----:B------:R-:W4:Y:S01]  /*0050*/  LDC.64 R36, c[0x0][0x220] ;  /* 0x00008800ff247b82 */ /* 0x000f220000000a00 */
[----:B------:R-:W-:-:S02]  /*0060*/  CS2R R16, SRZ ;  /* 0x0000000000107805 */ /* 0x000fc4000001ff00 */
[----:B------:R-:W-:Y:S02]  /*0070*/  CS2R R18, SRZ ;  /* 0x0000000000127805 */ /* 0x000fe4000001ff00 */
[----:B------:R-:W-:Y:S02]  /*0080*/  CS2R R20, SRZ ;  /* 0x0000000000147805 */ /* 0x000fe4000001ff00 */
[----:B------:R-:W-:Y:S01]  /*0090*/  CS2R R14, SRZ ;  /* 0x00000000000e7805 */ /* 0x000fe2000001ff00 */
[----:B------:R-:W-:Y:S01]  /*00a0*/  ULDC.64 UR6, c[0x0][0x228] ;  /* 0x00008a0000067ab9 */ /* 0x000fe20000000a00 */
[----:B-1----:R-:W-:-:S05]  /*00b0*/  IMAD.SHL.U32 R0, R0, 0x4, RZ ;  /* 0x0000000400007824 */ /* 0x002fca00078e00ff */
[----:B------:R-:W-:-:S05]  /*00c0*/  LOP3.LUT R0, R0, 0x1fc, RZ, 0xc0, !PT ;  /* 0x000001fc00007812 */ /* 0x000fca00078ec0ff */
[----:B---3--:R-:W-:-:S05]  /*00d0*/  IMAD R2, R11, 0x400, R0 ;  /* 0x000004000b027824 */ /* 0x008fca00078e0200 */
[----:B------:R-:W-:-:S04]  /*00e0*/  SHF.R.S32.HI R25, RZ, 0x1f, R2 ;  /* 0x0000001fff197819 */ /* 0x000fc80000011402 */
[CC--:B------:R-:W-:Y:S02]  /*00f0*/  LEA.HI R5, R25.reuse, R2.reuse, RZ, 0x8 ;  /* 0x0000000219057211 */ /* 0x0c0fe400078f40ff */
[----:B------:R-:W-:Y:S02]  /*0100*/  LEA.HI R3, R25, R2, RZ, 0x4 ;  /* 0x0000000219037211 */ /* 0x000fe400078f20ff */
[----:B------:R-:W-:Y:S02]  /*0110*/  SHF.R.S32.HI R5, RZ, 0x8, R5 ;  /* 0x00000008ff057819 */ /* 0x000fe40000011405 */
[----:B------:R-:W-:Y:S02]  /*0120*/  SHF.R.S32.HI R4, RZ, 0x4, R3 ;  /* 0x00000004ff047819 */ /* 0x000fe40000011403 */
[----:B------:R-:W-:Y:S02]  /*0130*/  LEA.HI R0, R5, R5, RZ, 0x7 ;  /* 0x0000000505007211 */ /* 0x000fe400078f38ff */
[----:B------:R-:W-:-:S02]  /*0140*/  LEA.HI R6, R4, R4, RZ, 0x4 ;  /* 0x0000000404067211 */ /* 0x000fc400078f20ff */
[----:B------:R-:W-:Y:S02]  /*0150*/  LOP3.LUT R0, R0, 0xffffff80, RZ, 0xc0, !PT ;  /* 0xffffff8000007812 */ /* 0x000fe400078ec0ff */
[----:B------:R-:W-:Y:S02]  /*0160*/  LOP3.LUT R7, R6, 0xfffffff0, RZ, 0xc0, !PT ;  /* 0xfffffff006077812 */ /* 0x000fe400078ec0ff */
[----:B------:R-:W-:Y:S01]  /*0170*/  SHF.R.S32.HI R10, RZ, 0x15, R11 ;  /* 0x00000015ff0a7819 */ /* 0x000fe2000001140b */
[----:B------:R-:W-:Y:S01]  /*0180*/  IMAD.IADD R28, R5, 0x1, -R0 ;  /* 0x00000001051c7824 */ /* 0x000fe200078e0a00 */
[----:B------:R-:W-:Y:S01]  /*0190*/  LOP3.LUT R3, R3, 0xfffffff0, RZ, 0xc0, !PT ;  /* 0xfffffff003037812 */ /* 0x000fe200078ec0ff */
[----:B------:R-:W-:Y:S01]  /*01a0*/  IMAD.IADD R13, R4, 0x1, -R7 ;  /* 0x00000001040d7824 */ /* 0x000fe200078e0a07 */
[----:B------:R-:W-:Y:S02]  /*01b0*/  CS2R R6, SRZ ;  /* 0x0000000000067805 */ /* 0x000fe4000001ff00 */
[----:B------:R-:W-:Y:S01]  /*01c0*/  ISETP.GE.AND P0, PT, R28, 0x40, PT ;  /* 0x000000401c00780c */ /* 0x000fe20003f06270 */
[----:B--2---:R-:W-:Y:S01]  /*01d0*/  IMAD.WIDE R12, R13, 0x8, R8 ;  /* 0x000000080d0c7825 */ /* 0x004fe200078e0208 */
[----:B------:R-:W-:-:S03]  /*01e0*/  SGXT R10, R10, 0x1 ;  /* 0x000000010a0a781a */ /* 0x000fc60000000200 */
[----:B------:R-:W-:-:S05]  /*01f0*/  VIADD R23, R2, 0x200 ;  /* 0x0000020002177836 */ /* 0x000fca0000000000 */
[----:B------:R-:W-:-:S03]  /*0200*/  LEA.HI R0, R10, R23, RZ, 0x8 ;  /* 0x000000170a007211 */ /* 0x000fc600078f40ff */
[----:B------:R1:W2:Y:S01]  /*0210*/  @!P0 LDG.E.EL.64 R6, desc[UR4][R12.64] ;  /* 0x000000040c068981 */ /* 0x0002a2000c2e1b00 */
[----:B------:R-:W-:Y:S01]  /*0220*/  SHF.R.S32.HI R0, RZ, 0x8, R0 ;  /* 0x00000008ff007819 */ /* 0x000fe20000011400 */
[----:B------:R-:W-:Y:S01]  /*0230*/  IMAD.IADD R32, R2, 0x1, -R3 ;  /* 0x0000000102207824 */ /* 0x000fe200078e0a03 */
[----:B------:R-:W-:Y:S02]  /*0240*/  LEA.HI R11, R10, R23, RZ, 0x4 ;  /* 0x000000170a0b7211 */ /* 0x000fe400078f20ff */
[----:B------:R-:W-:Y:S01]  /*0250*/  LEA.HI R3, R0, R0, RZ, 0x7 ;  /* 0x0000000000037211 */ /* 0x000fe200078f38ff */
[----:B----4-:R-:W-:Y:S01]  /*0260*/  IMAD.WIDE R26, R32, 0x8, R36 ;  /* 0x00000008201a7825 */ /* 0x010fe200078e0224 */
[----:B------:R-:W-:Y:S02]  /*0270*/  SHF.R.S32.HI R11, RZ, 0x4, R11 ;  /* 0x00000004ff0b7819 */ /* 0x000fe4000001140b */
[----:B------:R-:W-:Y:S02]  /*0280*/  LOP3.LUT R3, R3, 0xffffff80, RZ, 0xc0, !PT ;  /* 0xffffff8003037812 */ /* 0x000fe400078ec0ff */
[----:B------:R-:W3:Y:S01]  /*0290*/  @!P0 LDG.E.EL.128 R16, desc[UR4][R26.64] ;  /* 0x000000041a108981 */ /* 0x000ee2000c2e1d00 */
[----:B-1----:R-:W-:-:S02]  /*02a0*/  LEA.HI R12, R11, R11, RZ, 0x4 ;  /* 0x0000000b0b0c7211 */ /* 0x002fc400078f20ff */
[----:B------:R-:W-:Y:S02]  /*02b0*/  IMAD.IADD R0, R0, 0x1, -R3 ;  /* 0x0000000100007824 */ /* 0x000fe400078e0a03 */
[----:B------:R-:W-:-:S03]  /*02c0*/  LOP3.LUT R12, R12, 0xfffffff0, RZ, 0xc0, !PT ;  /* 0xfffffff00c0c7812 */ /* 0x000fc600078ec0ff */
[----:B------:R-:W-:Y:S02]  /*02d0*/  ISETP.GE.AND P1, PT, R0, 0x40, PT ;  /* 0x000000400000780c */ /* 0x000fe40003f26270 */
[----:B------:R-:W-:-:S04]  /*02e0*/  IMAD.IADD R3, R11, 0x1, -R12 ;  /* 0x000000010b037824 */ /* 0x000fc800078e0a0c */
[----:B------:R-:W-:Y:S01]  /*02f0*/  IMAD.WIDE R30, R3, 0x8, R8 ;  /* 0x00000008031e7825 */ /* 0x000fe200078e0208 */
[----:B------:R-:W-:-:S03]  /*0300*/  CS2R R12, SRZ ;  /* 0x00000000000c7805 */ /* 0x000fc6000001ff00 */
[----:B------:R-:W-:-:S03]  /*0310*/  VIADD R29, R2, 0x2 ;  /* 0x00000002021d7836 */ /* 0x000fc60000000000 */
[----:B------:R1:W4:Y:S02]  /*0320*/  @!P1 LDG.E.EL.64 R20, desc[UR4][R30.64] ;  /* 0x000000041e149981 */ /* 0x000324000c2e1b00 */
[----:B------:R-:W-:Y:S02]  /*0330*/  LEA.HI R10, R10, R29, RZ, 0x4 ;  /* 0x0000001d0a0a7211 */ /* 0x000fe400078f20ff */
[----:B------:R5:W4:Y:S01]  /*0340*/  @!P1 LDG.E.EL.128 R12, desc[UR4][R26.64] ;  /* 0x000000041a0c9981 */ /* 0x000b22000c2e1d00 */
[----:B------:R-:W-:Y:S02]  /*0350*/  CS2R R8, SRZ ;  /* 0x0000000000087805 */ /* 0x000fe4000001ff00 */
[----:B------:R-:W-:-:S05]  /*0360*/  LOP3.LUT R10, R10, 0xfffffff0, RZ, 0xc0, !PT ;  /* 0xfffffff00a0a7812 */ /* 0x000fca00078ec0ff */
[----:B------:R-:W-:Y:S01]  /*0370*/  IMAD.IADD R29, R29, 0x1, -R10 ;  /* 0x000000011d1d7824 */ /* 0x000fe200078e0a0a */
[----:B------:R-:W-:-:S03]  /*0380*/  CS2R R10, SRZ ;  /* 0x00000000000a7805 */ /* 0x000fc6000001ff00 */
[----:B------:R-:W-:-:S05]  /*0390*/  IMAD.WIDE R36, R29, 0x8, R36 ;  /* 0x000000081d247825 */ /* 0x000fca00078e0224 */
[----:B------:R-:W4:Y:S01]  /*03a0*/  @!P0 LDG.E.EL.128 R8, desc[UR4][R36.64] ;  /* 0x0000000424088981 */ /* 0x000f22000c2e1d00 */
[----:B------:R-:W-:Y:S01]  /*03b0*/  IMAD.SHL.U32 R28, R28, 0x40, RZ ;  /* 0x000000401c1c7824 */ /* 0x000fe200078e00ff */
[----:B--2---:R-:W-:Y:S02]  /*03c0*/  SEL R22, R7, RZ, !P0 ;  /* 0x000000ff07167207 */ /* 0x004fe40004000000 */
[----:B------:R-:W-:Y:S02]  /*03d0*/  SEL R7, R6, RZ, !P0 ;  /* 0x000000ff06077207 */ /* 0x000fe40004000000 */
[----:B-1----:R-:W-:-:S04]  /*03e0*/  SHF.R.U32.HI R30, RZ, 0x1c, R22 ;  /* 0x0000001cff1e7819 */ /* 0x002fc80000011616 */
[----:B------:R-:W-:Y:S02]  /*03f0*/  LOP3.LUT R30, R30, 0x8, RZ, 0xc0, !PT ;  /* 0x000000081e1e7812 */ /* 0x000fe400078ec0ff */
[----:B---3--:R-:W-:Y:S02]  /*0400*/  SEL R17, R17, RZ, !P0 ;  /* 0x000000ff11117207 */ /* 0x008fe40004000000 */
[----:B------:R-:W-:Y:S02]  /*0410*/  IADD3 R30, P2, R30, R7, RZ ;  /* 0x000000071e1e7210 */ /* 0x000fe40007f5e0ff */
[----:B------:R-:W-:Y:S02]  /*0420*/  SEL R6, R16, RZ, !P0 ;  /* 0x000000ff10067207 */ /* 0x000fe40004000000 */
[----:B-----5:R-:W-:Y:S01]  /*0430*/  SHF.R.U32.HI R27, RZ, 0x1a, R17 ;  /* 0x0000001aff1b7819 */ /* 0x020fe20000011611 */
[----:B------:R-:W-:Y:S01]  /*0440*/  IMAD.X R31, RZ, RZ, R22, P2 ;  /* 0x000000ffff1f7224 */ /* 0x000fe200010e0616 */
[----:B------:R-:W-:-:S02]  /*0450*/  SEL R7, R18, RZ, !P0 ;  /* 0x000000ff12077207 */ /* 0x000fc40004000000 */
[----:B------:R-:W-:Y:S02]  /*0460*/  LEA R24, P2, R6, UR6, 0x2 ;  /* 0x0000000606187c11 */ /* 0x000fe4000f8410ff */
[C---:B------:R-:W-:Y:S01]  /*0470*/  SHF.L.U64.HI R31, R30.reuse, 0x5, R31 ;  /* 0x000000051e1f7819 */ /* 0x040fe2000001021f */
[----:B------:R-:W-:Y:S01]  /*0480*/  IMAD.SHL.U32 R30, R30, 0x20, RZ ;  /* 0x000000201e1e7824 */ /* 0x000fe200078e00ff */
[----:B------:R-:W-:Y:S02]  /*0490*/  SEL R18, R19, RZ, !P0 ;  /* 0x000000ff13127207 */ /* 0x000fe40004000000 */
[----:B------:R-:W-:Y:S02]  /*04a0*/  LOP3.LUT R27, R27, 0x20, RZ, 0xc0, !PT ;  /* 0x000000201b1b7812 */ /* 0x000fe400078ec0ff */
[----:B------:R-:W-:Y:S02]  /*04b0*/  LEA.HI.X R26, R6, UR7, R17, 0x2, P2 ;  /* 0x00000007061a7c11 */ /* 0x000fe400090f1411 */
[----:B------:R-:W-:-:S02]  /*04c0*/  SHF.R.U32.HI R19, RZ, 0x1a, R18 ;  /* 0x0000001aff137819 */ /* 0x000fc40000011612 */
[----:B------:R-:W-:Y:S02]  /*04d0*/  IADD3 R24, P2, P3, R30, R24, R27 ;  /* 0x000000181e187210 */ /* 0x000fe40007b5e01b */
[----:B------:R-:W-:Y:S02]  /*04e0*/  LEA R16, P4, R7, UR6, 0x2 ;  /* 0x0000000607107c11 */ /* 0x000fe4000f8810ff */
[----:B------:R-:W-:Y:S02]  /*04f0*/  LEA.HI R6, R25, R2, RZ, 0xf ;  /* 0x0000000219067211 */ /* 0x000fe400078f78ff */
[----:B------:R-:W-:Y:S02]  /*0500*/  LOP3.LUT R19, R19, 0x20, RZ, 0xc0, !PT ;  /* 0x0000002013137812 */ /* 0x000fe400078ec0ff */
[----:B------:R-:W-:Y:S02]  /*0510*/  IADD3.X R25, R31, R26, RZ, P2, P3 ;  /* 0x0000001a1f197210 */ /* 0x000fe400017e64ff */
[----:B------:R-:W-:-:S02]  /*0520*/  LEA.HI.X R22, R7, UR7, R18, 0x2, P4 ;  /* 0x0000000707167c11 */ /* 0x000fc4000a0f1412 */
[----:B------:R-:W-:Y:S01]  /*0530*/  SHF.R.S32.HI R7, RZ, 0xf, R6 ;  /* 0x0000000fff077819 */ /* 0x000fe20000011406 */
[----:B------:R-:W-:Y:S01]  /*0540*/  IMAD.WIDE R24, R28, 0x4, R24 ;  /* 0x000000041c187825 */ /* 0x000fe200078e0218 */
[----:B------:R-:W-:Y:S02]  /*0550*/  IADD3 R18, P4, P5, R30, R16, R19 ;  /* 0x000000101e127210 */ /* 0x000fe40007d9e013 */
[----:B------:R-:W-:Y:S02]  /*0560*/  CS2R R16, SRZ ;  /* 0x0000000000107805 */ /* 0x000fe4000001ff00 */
[----:B----4-:R-:W-:Y:S01]  /*0570*/  SEL R21, R21, RZ, !P1 ;  /* 0x000000ff15157207 */ /* 0x010fe20004800000 */
[----:B------:R-:W-:Y:S01]  /*0580*/  IMAD.SHL.U32 R27, R7, 0x1000, RZ ;  /* 0x00001000071b7824 */ /* 0x000fe200078e00ff */
[----:B------:R-:W-:Y:S02]  /*0590*/  IADD3.X R19, R31, R22, RZ, P4, P5 ;  /* 0x000000161f137210 */ /* 0x000fe400027ea4ff */
[----:B------:R-:W-:Y:S01]  /*05a0*/  SHF.R.U32.HI R22, RZ, 0x1c, R21 ;  /* 0x0000001cff167819 */ /* 0x000fe20000011615 */
[----:B------:R-:W-:Y:S01]  /*05b0*/  IMAD.WIDE R24, R27, 0x4, R24 ;  /* 0x000000041b187825 */ /* 0x000fe200078e0218 */
[----:B------:R-:W-:-:S02]  /*05c0*/  SEL R33, R20, RZ, !P1 ;  /* 0x000000ff14217207 */ /* 0x000fc40004800000 */
[----:B------:R-:W-:Y:S01]  /*05d0*/  SEL R20, R12, RZ, !P1 ;  /* 0x000000ff0c147207 */ /* 0x000fe20004800000 */
[----:B------:R-:W-:Y:S01]  /*05e0*/  IMAD.WIDE R18, R28, 0x4, R18 ;  /* 0x000000041c127825 */ /* 0x000fe200078e0212 */
[----:B------:R-:W-:Y:S01]  /*05f0*/  LOP3.LUT R12, R22, 0x8, RZ, 0xc0, !PT ;  /* 0x00000008160c7812 */ /* 0x000fe200078ec0ff */
[----:B------:R1:W2:Y:S01]  /*0600*/  @!P0 LDG.E.EL R17, desc[UR4][R24.64] ;  /* 0x0000000418118981 */ /* 0x0002a2000c2e1900 */
[----:B------:R-:W-:Y:S02]  /*0610*/  SEL R14, R14, RZ, !P1 ;  /* 0x000000ff0e0e7207 */ /* 0x000fe40004800000 */
[----:B------:R-:W-:Y:S01]  /*0620*/  SEL R35, R13, RZ, !P1 ;  /* 0x000000ff0d237207 */ /* 0x000fe20004800000 */
[----:B------:R-:W-:Y:S01]  /*0630*/  IMAD.WIDE R18, R27, 0x4, R18 ;  /* 0x000000041b127825 */ /* 0x000fe200078e0212 */
[----:B------:R-:W-:Y:S02]  /*0640*/  SEL R15, R15, RZ, !P1 ;  /* 0x000000ff0f0f7207 */ /* 0x000fe40004800000 */
[----:B------:R-:W-:-:S02]  /*0650*/  LEA R13, P4, R14, UR6, 0x2 ;  /* 0x000000060e0d7c11 */ /* 0x000fc4000f8810ff */
[----:B-1----:R-:W-:Y:S01]  /*0660*/  IADD3 R24, P2, R12, R33, RZ ;  /* 0x000000210c187210 */ /* 0x002fe20007f5e0ff */
[----:B------:R1:W3:Y:S01]  /*0670*/  @!P0 LDG.E.EL R16, desc[UR4][R18.64] ;  /* 0x0000000412108981 */ /* 0x0002e2000c2e1900 */
[--C-:B------:R-:W-:Y:S01]  /*0680*/  LEA.HI.X R14, R14, UR7, R15.reuse, 0x2, P4 ;  /* 0x000000070e0e7c11 */ /* 0x100fe2000a0f140f */
[----:B------:R-:W-:Y:S01]  /*0690*/  IMAD.SHL.U32 R22, R0, 0x40, RZ ;  /* 0x0000004000167824 */ /* 0x000fe200078e00ff */
[----:B------:R-:W-:Y:S01]  /*06a0*/  SHF.R.U32.HI R15, RZ, 0x1a, R15 ;  /* 0x0000001aff0f7819 */ /* 0x000fe2000001160f */
[----:B------:R-:W-:Y:S01]  /*06b0*/  IMAD.X R25, RZ, RZ, R21, P2 ;  /* 0x000000ffff197224 */ /* 0x000fe200010e0615 */
[----:B------:R-:W-:Y:S02]  /*06c0*/  LEA R39, P3, R20, UR6, 0x2 ;  /* 0x0000000614277c11 */ /* 0x000fe4000f8610ff */
[----:B------:R-:W-:Y:S02]  /*06d0*/  SHF.R.U32.HI R38, RZ, 0x1a, R35 ;  /* 0x0000001aff267819 */ /* 0x000fe40000011623 */
[C---:B------:R-:W-:Y:S01]  /*06e0*/  SHF.L.U64.HI R25, R24.reuse, 0x5, R25 ;  /* 0x0000000518197819 */ /* 0x040fe20000010219 */
[----:B------:R-:W-:Y:S01]  /*06f0*/  IMAD.SHL.U32 R24, R24, 0x20, RZ ;  /* 0x0000002018187824 */ /* 0x000fe200078e00ff */
[----:B------:R-:W-:-:S02]  /*0700*/  LOP3.LUT R15, R15, 0x20, RZ, 0xc0, !PT ;  /* 0x000000200f0f7812 */ /* 0x000fc400078ec0ff */
[----:B------:R-:W-:Y:S02]  /*0710*/  SEL R9, R9, RZ, !P0 ;  /* 0x000000ff09097207 */ /* 0x000fe40004000000 */
[----:B------:R-:W-:Y:S02]  /*0720*/  LEA.HI.X R12, R20, UR7, R35, 0x2, P3 ;  /* 0x00000007140c7c11 */ /* 0x000fe400098f1423 */
[----:B-1----:R-:W-:Y:S02]  /*0730*/  SEL R18, R8, RZ, !P0 ;  /* 0x000000ff08127207 */ /* 0x002fe40004000000 */
[----:B------:R-:W-:Y:S02]  /*0740*/  LOP3.LUT R38, R38, 0x20, RZ, 0xc0, !PT ;  /* 0x0000002026267812 */ /* 0x000fe400078ec0ff */
[----:B------:R-:W-:Y:S02]  /*0750*/  IADD3 R8, P2, P3, R24, R13, R15 ;  /* 0x0000000d18087210 */ /* 0x000fe40007b5e00f */
[----:B------:R-:W-:-:S02]  /*0760*/  SHF.R.U32.HI R13, RZ, 0x1a, R9 ;  /* 0x0000001aff0d7819 */ /* 0x000fc40000011609 */
[----:B------:R-:W-:Y:S02]  /*0770*/  IADD3 R38, P5, P6, R24, R39, R38 ;  /* 0x0000002718267210 */ /* 0x000fe40007ebe026 */
[C---:B------:R-:W-:Y:S02]  /*0780*/  LEA R15, P4, R18.reuse, UR6, 0x2 ;  /* 0x00000006120f7c11 */ /* 0x040fe4000f8810ff */
[----:B------:R-:W-:Y:S02]  /*0790*/  LOP3.LUT R13, R13, 0x20, RZ, 0xc0, !PT ;  /* 0x000000200d0d7812 */ /* 0x000fe400078ec0ff */
[----:B------:R-:W-:Y:S02]  /*07a0*/  LEA.HI.X R18, R18, UR7, R9, 0x2, P4 ;  /* 0x0000000712127c11 */ /* 0x000fe4000a0f1409 */
[C---:B------:R-:W-:Y:S02]  /*07b0*/  IADD3.X R39, R25.reuse, R12, RZ, P5, P6 ;  /* 0x0000000c19277210 */ /* 0x040fe40002fec4ff */
[----:B------:R-:W-:Y:S01]  /*07c0*/  IADD3 R12, P4, P5, R30, R15, R13 ;  /* 0x0000000f1e0c7210 */ /* 0x000fe20007d9e00d */
[----:B------:R-:W-:Y:S01]  /*07d0*/  IMAD.MOV.U32 R20, RZ, RZ, RZ ;  /* 0x000000ffff147224 */ /* 0x000fe200078e00ff */
[----:B------:R-:W-:Y:S01]  /*07e0*/  IADD3.X R9, R25, R14, RZ, P2, P3 ;  /* 0x0000000e19097210 */ /* 0x000fe200017e64ff */
[----:B------:R-:W-:Y:S01]  /*07f0*/  IMAD.WIDE R38, R22, 0x4, R38 ;  /* 0x0000000416267825 */ /* 0x000fe200078e0226 */
[----:B------:R-:W-:-:S02]  /*0800*/  IADD3.X R13, R31, R18, RZ, P4, P5 ;  /* 0x000000121f0d7210 */ /* 0x000fc400027ea4ff */
[----:B------:R-:W-:Y:S02]  /*0810*/  CS2R R14, SRZ ;  /* 0x00000000000e7805 */ /* 0x000fe4000001ff00 */
[----:B------:R-:W-:Y:S01]  /*0820*/  SHF.R.S32.HI R34, RZ, 0x1f, R23 ;  /* 0x0000001fff227819 */ /* 0x000fe20000011417 */
[----:B------:R-:W-:Y:S01]  /*0830*/  IMAD.WIDE R8, R22, 0x4, R8 ;  /* 0x0000000416087825 */ /* 0x000fe200078e0208 */
[----:B------:R-:W-:Y:S02]  /*0840*/  SEL R10, R10, RZ, !P0 ;  /* 0x000000ff0a0a7207 */ /* 0x000fe40004000000 */
[----:B------:R-:W-:Y:S02]  /*0850*/  CS2R R18, SRZ ;  /* 0x0000000000127805 */ /* 0x000fe4000001ff00 */
[----:B------:R-:W-:Y:S01]  /*0860*/  LEA.HI R34, R34, R23, RZ, 0xf ;  /* 0x0000001722227211 */ /* 0x000fe200078f78ff */
[----:B------:R-:W-:Y:S01]  /*0870*/  IMAD.WIDE R12, R28, 0x4, R12 ;  /* 0x000000041c0c7825 */ /* 0x000fe200078e020c */
[----:B------:R-:W-:-:S02]  /*0880*/  SEL R11, R11, RZ, !P0 ;  /* 0x000000ff0b0b7207 */ /* 0x000fc40004000000 */
[----:B------:R-:W-:Y:S01]  /*0890*/  SHF.R.S32.HI R33, RZ, 0xf, R34 ;  /* 0x0000000fff217819 */ /* 0x000fe20000011422 */
[----:B------:R-:W-:Y:S01]  /*08a0*/  IMAD.WIDE R12, R27, 0x4, R12 ;  /* 0x000000041b0c7825 */ /* 0x000fe200078e020c */
[----:B------:R-:W-:-:S03]  /*08b0*/  LEA R26, P2, R10, UR6, 0x2 ;  /* 0x000000060a1a7c11 */ /* 0x000fc6000f8410ff */
[----:B------:R-:W-:Y:S01]  /*08c0*/  IMAD.SHL.U32 R21, R33, 0x1000, RZ ;  /* 0x0000100021157824 */ /* 0x000fe200078e00ff */
[----:B------:R1:W4:Y:S01]  /*08d0*/  @!P0 LDG.E.EL R20, desc[UR4][R12.64] ;  /* 0x000000040c148981 */ /* 0x000322000c2e1900 */
[----:B------:R-:W-:Y:S02]  /*08e0*/  LEA.HI.X R10, R10, UR7, R11, 0x2, P2 ;  /* 0x000000070a0a7c11 */ /* 0x000fe400090f140b */
[----:B------:R-:W-:-:S04]  /*08f0*/  IMAD.WIDE R8, R21, 0x4, R8 ;  /* 0x0000000415087825 */ /* 0x000fc800078e0208 */
[----:B------:R-:W-:Y:S01]  /*0900*/  IMAD.WIDE R38, R21, 0x4, R38 ;  /* 0x0000000415267825 */ /* 0x000fe200078e0226 */
[----:B-1----:R-:W-:Y:S02]  /*0910*/  CS2R R12, SRZ ;  /* 0x00000000000c7805 */ /* 0x002fe4000001ff00 */
[----:B------:R-:W-:Y:S01]  /*0920*/  SHF.R.U32.HI R11, RZ, 0x1a, R11 ;  /* 0x0000001aff0b7819 */ /* 0x000fe2000001160b */
[----:B------:R1:W5:Y:S04]  /*0930*/  @!P1 LDG.E.EL R18, desc[UR4][R8.64] ;  /* 0x0000000408129981 */ /* 0x000368000c2e1900 */
[----:B------:R-:W2:Y:S01]  /*0940*/  @!P1 LDG.E.EL.128 R12, desc[UR4][R36.64] ;  /* 0x00000004240c9981 */ /* 0x000ea2000c2e1d00 */
[----:B------:R-:W-:-:S03]  /*0950*/  LOP3.LUT R11, R11, 0x20, RZ, 0xc0, !PT ;  /* 0x000000200b0b7812 */ /* 0x000fc600078ec0ff */
[----:B------:R2:W3:Y:S01]  /*0960*/  @!P1 LDG.E.EL R19, desc[UR4][R38.64] ;  /* 0x0000000426139981 */ /* 0x0004e2000c2e1900 */
[----:B-1----:R-:W-:Y:S02]  /*0970*/  IADD3 R8, P2, P3, R30, R26, R11 ;  /* 0x0000001a1e087210 */ /* 0x002fe40007b5e00b */
[----:B--2---:R-:W-:Y:S02]  /*0980*/  SEL R11, R13, RZ, !P1 ;  /* 0x000000ff0d0b7207 */ /* 0x004fe40004800000 */
[----:B0-----:R-:W-:Y:S02]  /*0990*/  SEL R38, R12, RZ, !P1 ;  /* 0x000000ff0c267207 */ /* 0x001fe40004800000 */
[----:B------:R-:W-:Y:S02]  /*09a0*/  SHF.R.U32.HI R13, RZ, 0x1a, R11 ;  /* 0x0000001aff0d7819 */ /* 0x000fe4000001160b */
[----:B------:R-:W-:Y:S02]  /*09b0*/  LEA R12, P4, R38, UR6, 0x2 ;  /* 0x00000006260c7c11 */ /* 0x000fe4000f8810ff */
[----:B------:R-:W-:-:S02]  /*09c0*/  SEL R26, R15, RZ, !P1 ;  /* 0x000000ff0f1a7207 */ /* 0x000fc40004800000 */
[----:B------:R-:W-:Y:S02]  /*09d0*/  LOP3.LUT R13, R13, 0x20, RZ, 0xc0, !PT ;  /* 0x000000200d0d7812 */ /* 0x000fe400078ec0ff */
[----:B------:R-:W-:Y:S02]  /*09e0*/  SEL R9, R14, RZ, !P1 ;  /* 0x000000ff0e097207 */ /* 0x000fe40004800000 */
[----:B------:R-:W-:Y:S02]  /*09f0*/  LEA.HI.X R14, R38, UR7, R11, 0x2, P4 ;  /* 0x00000007260e7c11 */ /* 0x000fe4000a0f140b */
[----:B------:R-:W-:Y:S02]  /*0a00*/  SHF.R.U32.HI R11, RZ, 0x1a, R26 ;  /* 0x0000001aff0b7819 */ /* 0x000fe4000001161a */
[----:B------:R-:W-:Y:S02]  /*0a10*/  IADD3 R12, P4, P5, R24, R12, R13 ;  /* 0x0000000c180c7210 */ /* 0x000fe40007d9e00d */
[----:B------:R-:W-:-:S02]  /*0a20*/  LEA R13, P6, R9, UR6, 0x2 ;  /* 0x00000006090d7c11 */ /* 0x000fc4000f8c10ff */
[----:B------:R-:W-:Y:S02]  /*0a30*/  LOP3.LUT R11, R11, 0x20, RZ, 0xc0, !PT ;  /* 0x000000200b0b7812 */ /* 0x000fe400078ec0ff */
[----:B------:R-:W-:Y:S02]  /*0a40*/  LEA.HI.X R26, R9, UR7, R26, 0x2, P6 ;  /* 0x00000007091a7c11 */ /* 0x000fe4000b0f141a */
[----:B------:R-:W-:Y:S02]  /*0a50*/  IADD3.X R9, R31, R10, RZ, P2, P3 ;  /* 0x0000000a1f097210 */ /* 0x000fe400017e64ff */
[----:B------:R-:W-:Y:S02]  /*0a60*/  IADD3 R10, P2, P3, R24, R13, R11 ;  /* 0x0000000d180a7210 */ /* 0x000fe40007b5e00b */
[C---:B------:R-:W-:Y:S02]  /*0a70*/  IADD3.X R13, R25.reuse, R14, RZ, P4, P5 ;  /* 0x0000000e190d7210 */ /* 0x040fe400027ea4ff */
[----:B------:R-:W0:Y:S01]  /*0a80*/  LDC.64 R14, c[0x0][0x230] ;  /* 0x00008c00ff0e7b82 */ /* 0x000e220000000a00 */
[----:B------:R-:W-:Y:S01]  /*0a90*/  IADD3.X R11, R25, R26, RZ, P2, P3 ;  /* 0x0000001a190b7210 */ /* 0x000fe200017e64ff */
[----:B------:R-:W-:-:S04]  /*0aa0*/  IMAD.WIDE R8, R28, 0x4, R8 ;  /* 0x000000041c087825 */ /* 0x000fc800078e0208 */
[----:B------:R-:W-:-:S04]  /*0ab0*/  IMAD.WIDE R12, R22, 0x4, R12 ;  /* 0x00000004160c7825 */ /* 0x000fc800078e020c */
[----:B------:R-:W-:-:S04]  /*0ac0*/  IMAD.WIDE R10, R22, 0x4, R10 ;  /* 0x00000004160a7825 */ /* 0x000fc800078e020a */
[----:B------:R-:W-:Y:S02]  /*0ad0*/  IMAD.MOV.U32 R26, RZ, RZ, RZ ;  /* 0x000000ffff1a7224 */ /* 0x000fe400078e00ff */
[----:B------:R-:W-:-:S04]  /*0ae0*/  IMAD.WIDE R12, R21, 0x4, R12 ;  /* 0x00000004150c7825 */ /* 0x000fc800078e020c */
[----:B------:R-:W-:-:S04]  /*0af0*/  IMAD.WIDE R36, R21, 0x4, R10 ;  /* 0x0000000415247825 */ /* 0x000fc800078e020a */
[----:B------:R-:W-:-:S04]  /*0b00*/  IMAD.WIDE R8, R27, 0x4, R8 ;  /* 0x000000041b087825 */ /* 0x000fc800078e0208 */
[----:B------:R-:W-:Y:S01]  /*0b10*/  IMAD.MOV.U32 R21, RZ, RZ, RZ ;  /* 0x000000ffff157224 */ /* 0x000fe200078e00ff */
[----:B------:R1:W2:Y:S01]  /*0b20*/  @!P0 LDG.E.EL R26, desc[UR4][R8.64] ;  /* 0x00000004081a8981 */ /* 0x0002a2000c2e1900 */
[----:B------:R-:W-:-:S04]  /*0b30*/  CS2R R10, SRZ ;  /* 0x00000000000a7805 */ /* 0x000fc8000001ff00 */
[----:B------:R0:W2:Y:S01]  /*0b40*/  @!P1 LDG.E.EL R21, desc[UR4][R36.64] ;  /* 0x0000000424159981 */ /* 0x0000a2000c2e1900 */
[----:B-1----:R-:W-:Y:S01]  /*0b50*/  CS2R R8, SRZ ;  /* 0x0000000000087805 */ /* 0x002fe2000001ff00 */
[----:B0-----:R-:W-:-:S05]  /*0b60*/  IMAD.WIDE R36, R32, 0x8, R14 ;  /* 0x0000000820247825 */ /* 0x001fca00078e020e */
[----:B------:R-:W2:Y:S01]  /*0b70*/  @!P0 LDG.E.EL.128 R8, desc[UR4][R36.64] ;  /* 0x0000000424088981 */ /* 0x000ea2000c2e1d00 */
[----:B------:R-:W-:-:S06]  /*0b80*/  IMAD.MOV.U32 R22, RZ, RZ, RZ ;  /* 0x000000ffff167224 */ /* 0x000fcc00078e00ff */
[----:B------:R0:W3:Y:S02]  /*0b90*/  @!P1 LDG.E.EL R22, desc[UR4][R12.64] ;  /* 0x000000040c169981 */ /* 0x0000e4000c2e1900 */
[----:B0-----:R-:W-:Y:S02]  /*0ba0*/  IMAD.MOV.U32 R12, RZ, RZ, RZ ;  /* 0x000000ffff0c7224 */ /* 0x001fe400078e00ff */
[----:B------:R-:W-:Y:S01]  /*0bb0*/  IMAD.WIDE R14, R29, 0x8, R14 ;  /* 0x000000081d0e7825 */ /* 0x000fe200078e020e */
[----:B--2---:R-:W-:Y:S02]  /*0bc0*/  SEL R32, R8, RZ, !P0 ;  /* 0x000000ff08207207 */ /* 0x004fe40004000000 */
[----:B------:R-:W-:Y:S02]  /*0bd0*/  SEL R9, R9, RZ, !P0 ;  /* 0x000000ff09097207 */ /* 0x000fe40004000000 */
[----:B------:R-:W-:-:S04]  /*0be0*/  LEA R8, P2, R32, UR6, 0x2 ;  /* 0x0000000620087c11 */ /* 0x000fc8000f8410ff */
[--C-:B------:R-:W-:Y:S02]  /*0bf0*/  LEA.HI.X R32, R32, UR7, R9.reuse, 0x2, P2 ;  /* 0x0000000720207c11 */ /* 0x100fe400090f1409 */
[----:B------:R-:W-:-:S04]  /*0c00*/  SHF.R.U32.HI R9, RZ, 0x1a, R9 ;  /* 0x0000001aff097819 */ /* 0x000fc80000011609 */
[----:B------:R-:W-:Y:S02]  /*0c10*/  LOP3.LUT R9, R9, 0x20, RZ, 0xc0, !PT ;  /* 0x0000002009097812 */ /* 0x000fe400078ec0ff */
[----:B------:R-:W-:Y:S02]  /*0c20*/  SEL R13, R11, RZ, !P0 ;  /* 0x000000ff0b0d7207 */ /* 0x000fe40004000000 */
[----:B------:R-:W-:Y:S02]  /*0c30*/  IADD3 R8, P2, P3, R30, R8, R9 ;  /* 0x000000081e087210 */ /* 0x000fe40007b5e009 */
[----:B------:R-:W-:Y:S02]  /*0c40*/  SHF.R.U32.HI R11, RZ, 0x1a, R13 ;  /* 0x0000001aff0b7819 */ /* 0x000fe4000001160d */
[----:B------:R-:W-:Y:S02]  /*0c50*/  IADD3.X R9, R31, R32, RZ, P2, P3 ;  /* 0x000000201f097210 */ /* 0x000fe400017e64ff */
[----:B------:R-:W-:-:S02]  /*0c60*/  SEL R32, R10, RZ, !P0 ;  /* 0x000000ff0a207207 */ /* 0x000fc40004000000 */
[----:B------:R-:W-:Y:S02]  /*0c70*/  LOP3.LUT R11, R11, 0x20, RZ, 0xc0, !PT ;  /* 0x000000200b0b7812 */ /* 0x000fe400078ec0ff */
[----:B------:R-:W-:-:S04]  /*0c80*/  LEA R10, P2, R32, UR6, 0x2 ;  /* 0x00000006200a7c11 */ /* 0x000fc8000f8410ff */
[----:B------:R-:W-:Y:S02]  /*0c90*/  LEA.HI.X R32, R32, UR7, R13, 0x2, P2 ;  /* 0x0000000720207c11 */ /* 0x000fe400090f140d */
[----:B------:R-:W-:Y:S01]  /*0ca0*/  IADD3 R10, P2, P3, R30, R10, R11 ;  /* 0x0000000a1e0a7210 */ /* 0x000fe20007b5e00b */
[----:B------:R-:W-:-:S03]  /*0cb0*/  IMAD.WIDE R8, R28, 0x4, R8 ;  /* 0x000000041c087825 */ /* 0x000fc600078e0208 */
[----:B------:R-:W-:Y:S01]  /*0cc0*/  IADD3.X R11, R31, R32, RZ, P2, P3 ;  /* 0x000000201f0b7210 */ /* 0x000fe200017e64ff */
[----:B------:R-:W-:-:S04]  /*0cd0*/  IMAD.WIDE R8, R27, 0x4, R8 ;  /* 0x000000041b087825 */ /* 0x000fc800078e0208 */
[----:B------:R-:W-:Y:S01]  /*0ce0*/  IMAD.WIDE R10, R28, 0x4, R10 ;  /* 0x000000041c0a7825 */ /* 0x000fe200078e020a */
[----:B------:R0:W2:Y:S03]  /*0cf0*/  @!P0 LDG.E.EL R12, desc[UR4][R8.64] ;  /* 0x00000004080c8981 */ /* 0x0000a6000c2e1900 */
[----:B------:R-:W-:Y:S02]  /*0d00*/  IMAD.MOV.U32 R13, RZ, RZ, RZ ;  /* 0x000000ffff0d7224 */ /* 0x000fe400078e00ff */
[----:B0-----:R-:W-:Y:S01]  /*0d10*/  IMAD.WIDE R8, R27, 0x4, R10 ;  /* 0x000000041b087825 */ /* 0x001fe200078e020a */
[----:B------:R-:W-:-:S04]  /*0d20*/  CS2R R10, SRZ ;  /* 0x00000000000a7805 */ /* 0x000fc8000001ff00 */
[----:B------:R0:W2:Y:S02]  /*0d30*/  @!P0 LDG.E.EL R13, desc[UR4][R8.64] ;  /* 0x00000004080d8981 */ /* 0x0000a4000c2e1900 */
[----:B0-----:R-:W-:-:S06]  /*0d40*/  CS2R R8, SRZ ;  /* 0x0000000000087805 */ /* 0x001fcc000001ff00 */
[----:B------:R-:W2:Y:S01]  /*0d50*/  @!P0 LDG.E.EL.128 R8, desc[UR4][R14.64] ;  /* 0x000000040e088981 */ /* 0x000ea2000c2e1d00 */
[----:B------:R-:W-:Y:S01]  /*0d60*/  IMAD.SHL.U32 R29, R33, 0x4000, RZ ;  /* 0x00004000211d7824 */ /* 0x000fe200078e00ff */
[----:B------:R-:W-:-:S04]  /*0d70*/  LOP3.LUT R34, R34, 0xffff8000, RZ, 0xc0, !PT ;  /* 0xffff800022227812 */ /* 0x000fc800078ec0ff */
[----:B------:R-:W-:Y:S02]  /*0d80*/  IADD3 R29, R29, R23, -R34 ;  /* 0x000000171d1d7210 */ /* 0x000fe40007ffe822 */
[----:B--2---:R-:W-:Y:S02]  /*0d90*/  SEL R35, R9, RZ, !P0 ;  /* 0x000000ff09237207 */ /* 0x004fe40004000000 */
[----:B------:R-:W-:Y:S02]  /*0da0*/  SEL R32, R8, RZ, !P0 ;  /* 0x000000ff08207207 */ /* 0x000fe40004000000 */
[----:B------:R-:W-:Y:S02]  /*0db0*/  SHF.R.U32.HI R9, RZ, 0x1a, R35 ;  /* 0x0000001aff097819 */ /* 0x000fe40000011623 */
[----:B------:R-:W-:Y:S02]  /*0dc0*/  LEA R33, P2, R32, UR6, 0x2 ;  /* 0x0000000620217c11 */ /* 0x000fe4000f8410ff */
[----:B------:R-:W-:-:S02]  /*0dd0*/  LOP3.LUT R9, R9, 0x20, RZ, 0xc0, !PT ;  /* 0x0000002009097812 */ /* 0x000fc400078ec0ff */
[----:B------:R-:W-:Y:S02]  /*0de0*/  LEA.HI.X R32, R32, UR7, R35, 0x2, P2 ;  /* 0x0000000720207c11 */ /* 0x000fe400090f1423 */
[----:B------:R-:W-:Y:S02]  /*0df0*/  IADD3 R8, P2, P3, R30, R33, R9 ;  /* 0x000000211e087210 */ /* 0x000fe40007b5e009 */
[----:B------:R-:W-:Y:S02]  /*0e00*/  SEL R11, R11, RZ, !P0 ;  /* 0x000000ff0b0b7207 */ /* 0x000fe40004000000 */
[----:B------:R-:W-:Y:S02]  /*0e10*/  IADD3.X R9, R31, R32, RZ, P2, P3 ;  /* 0x000000201f097210 */ /* 0x000fe400017e64ff */
[----:B------:R-:W-:Y:S02]  /*0e20*/  SEL R10, R10, RZ, !P0 ;  /* 0x000000ff0a0a7207 */ /* 0x000fe40004000000 */
[----:B------:R-:W-:-:S02]  /*0e30*/  SHF.R.U32.HI R32, RZ, 0x1a, R11 ;  /* 0x0000001aff207819 */ /* 0x000fc4000001160b */
[----:B------:R-:W-:Y:S02]  /*0e40*/  LEA R33, P4, R10, UR6, 0x2 ;  /* 0x000000060a217c11 */ /* 0x000fe4000f8810ff */
[----:B------:R-:W-:Y:S01]  /*0e50*/  LOP3.LUT R32, R32, 0x20, RZ, 0xc0, !PT ;  /* 0x0000002020207812 */ /* 0x000fe200078ec0ff */
[----:B------:R-:W-:Y:S01]  /*0e60*/  IMAD.WIDE R8, R28, 0x4, R8 ;  /* 0x000000041c087825 */ /* 0x000fe200078e0208 */
[----:B------:R-:W-:Y:S02]  /*0e70*/  LEA.HI.X R10, R10, UR7, R11, 0x2, P4 ;  /* 0x000000070a0a7c11 */ /* 0x000fe4000a0f140b */
[----:B------:R-:W-:Y:S01]  /*0e80*/  IADD3 R32, P2, P3, R30, R33, R32 ;  /* 0x000000211e207210 */ /* 0x000fe20007b5e020 */
[----:B------:R-:W-:-:S03]  /*0e90*/  IMAD.WIDE R34, R27, 0x4, R8 ;  /* 0x000000041b227825 */ /* 0x000fc600078e0208 */
[----:B------:R-:W-:Y:S02]  /*0ea0*/  IADD3.X R33, R31, R10, RZ, P2, P3 ;  /* 0x0000000a1f217210 */ /* 0x000fe400017e64ff */
[----:B------:R-:W-:Y:S02]  /*0eb0*/  CS2R R8, SRZ ;  /* 0x0000000000087805 */ /* 0x000fe4000001ff00 */
[----:B------:R-:W-:-:S06]  /*0ec0*/  CS2R R10, SRZ ;  /* 0x00000000000a7805 */ /* 0x000fcc000001ff00 */
[----:B------:R-:W2:Y:S01]  /*0ed0*/  @!P1 LDG.E.EL.128 R8, desc[UR4][R36.64] ;  /* 0x0000000424089981 */ /* 0x000ea2000c2e1d00 */
[----:B------:R-:W-:-:S04]  /*0ee0*/  IMAD.WIDE R38, R28, 0x4, R32 ;  /* 0x000000041c267825 */ /* 0x000fc800078e0220 */
[----:B------:R-:W-:Y:S01]  /*0ef0*/  IMAD.MOV.U32 R30, RZ, RZ, RZ ;  /* 0x000000ffff1e7224 */ /* 0x000fe200078e00ff */
[----:B------:R-:W-:-:S05]  /*0f00*/  SHF.R.S32.HI R23, RZ, 0x1f, R23 ;  /* 0x0000001fff177819 */ /* 0x000fca0000011417 */
[----:B------:R0:W3:Y:S02]  /*0f10*/  @!P0 LDG.E.EL R30, desc[UR4][R34.64] ;  /* 0x00000004221e8981 */ /* 0x0000e4000c2e1900 */
[----:B0-----:R-:W-:Y:S02]  /*0f20*/  VIADD R34, R2, 0x200 ;  /* 0x0000020002227836 */ /* 0x001fe40000000000 */
[----:B------:R-:W-:-:S03]  /*0f30*/  IMAD.SHL.U32 R35, R0, 0x40, RZ ;  /* 0x0000004000237824 */ /* 0x000fc600078e00ff */
[----:B------:R-:W-:Y:S01]  /*0f40*/  LEA.HI R23, R23, R34, RZ, 0xf ;  /* 0x0000002217177211 */ /* 0x000fe200078f78ff */
[----:B------:R-:W-:-:S03]  /*0f50*/  IMAD.WIDE R36, R27, 0x4, R38 ;  /* 0x000000041b247825 */ /* 0x000fc600078e0226 */
[----:B------:R-:W-:-:S05]  /*0f60*/  SHF.R.S32.HI R23, RZ, 0xf, R23 ;  /* 0x0000000fff177819 */ /* 0x000fca0000011417 */
[----:B------:R-:W-:Y:S01]  /*0f70*/  IMAD.SHL.U32 R34, R23, 0x1000, RZ ;  /* 0x0000100017227824 */ /* 0x000fe200078e00ff */
[----:B--2---:R-:W-:Y:S02]  /*0f80*/  SEL R31, R9, RZ, !P1 ;  /* 0x000000ff091f7207 */ /* 0x004fe40004800000 */
[----:B------:R-:W-:Y:S02]  /*0f90*/  SEL R32, R8, RZ, !P1 ;  /* 0x000000ff08207207 */ /* 0x000fe40004800000 */
[----:B------:R-:W-:Y:S02]  /*0fa0*/  SEL R28, R11, RZ, !P1 ;  /* 0x000000ff0b1c7207 */ /* 0x000fe40004800000 */
[----:B------:R-:W-:Y:S02]  /*0fb0*/  SHF.R.U32.HI R11, RZ, 0x1a, R31 ;  /* 0x0000001aff0b7819 */ /* 0x000fe4000001161f */
[----:B------:R-:W-:Y:S02]  /*0fc0*/  LEA R8, P2, R32, UR6, 0x2 ;  /* 0x0000000620087c11 */ /* 0x000fe4000f8410ff */
[----:B------:R-:W-:-:S02]  /*0fd0*/  SEL R9, R10, RZ, !P1 ;  /* 0x000000ff0a097207 */ /* 0x000fc40004800000 */
[----:B------:R-:W-:Y:S02]  /*0fe0*/  SHF.R.U32.HI R33, RZ, 0x1a, R28 ;  /* 0x0000001aff217819 */ /* 0x000fe4000001161c */
[----:B------:R-:W-:Y:S02]  /*0ff0*/  LOP3.LUT R11, R11, 0x20, RZ, 0xc0, !PT ;  /* 0x000000200b0b7812 */ /* 0x000fe400078ec0ff */
[----:B------:R-:W-:Y:S02]  /*1000*/  LEA.HI.X R10, R32, UR7, R31, 0x2, P2 ;  /* 0x00000007200a7c11 */ /* 0x000fe400090f141f */
[----:B------:R-:W-:Y:S02]  /*1010*/  LEA R32, P4, R9, UR6, 0x2 ;  /* 0x0000000609207c11 */ /* 0x000fe4000f8810ff */
[----:B------:R-:W-:Y:S02]  /*1020*/  LOP3.LUT R33, R33, 0x20, RZ, 0xc0, !PT ;  /* 0x0000002021217812 */ /* 0x000fe400078ec0ff */
[----:B------:R-:W-:-:S02]  /*1030*/  IADD3 R8, P2, P3, R24, R8, R11 ;  /* 0x0000000818087210 */ /* 0x000fc40007b5e00b */
[----:B------:R-:W-:Y:S02]  /*1040*/  LEA.HI.X R28, R9, UR7, R28, 0x2, P4 ;  /* 0x00000007091c7c11 */ /* 0x000fe4000a0f141c */
[----:B------:R-:W-:Y:S02]  /*1050*/  IADD3 R32, P4, P5, R24, R32, R33 ;  /* 0x0000002018207210 */ /* 0x000fe40007d9e021 */
[C---:B------:R-:W-:Y:S02]  /*1060*/  IADD3.X R9, R25.reuse, R10, RZ, P2, P3 ;  /* 0x0000000a19097210 */ /* 0x040fe400017e64ff */
[----:B------:R-:W-:Y:S01]  /*1070*/  IADD3.X R33, R25, R28, RZ, P4, P5 ;  /* 0x0000001c19217210 */ /* 0x000fe200027ea4ff */
[----:B------:R-:W-:Y:S02]  /*1080*/  IMAD.MOV.U32 R28, RZ, RZ, RZ ;  /* 0x000000ffff1c7224 */ /* 0x000fe400078e00ff */
[----:B------:R-:W-:Y:S01]  /*1090*/  IMAD.WIDE R8, R35, 0x4, R8 ;  /* 0x0000000423087825 */ /* 0x000fe200078e0208 */
[----:B------:R-:W-:-:S03]  /*10a0*/  CS2R R10, SRZ ;  /* 0x00000000000a7805 */ /* 0x000fc6000001ff00 */
[----:B------:R0:W2:Y:S02]  /*10b0*/  @!P0 LDG.E.EL R28, desc[UR4][R36.64] ;  /* 0x00000004241c8981 */ /* 0x0000a4000c2e1900 */
[----:B0-----:R-:W-:Y:S01]  /*10c0*/  IMAD.WIDE R36, R34, 0x4, R8 ;  /* 0x0000000422247825 */ /* 0x001fe200078e0208 */
[----:B------:R-:W-:-:S06]  /*10d0*/  CS2R R8, SRZ ;  /* 0x0000000000087805 */ /* 0x000fcc000001ff00 */
[----:B------:R-:W2:Y:S01]  /*10e0*/  @!P1 LDG.E.EL.128 R8, desc[UR4][R14.64] ;  /* 0x000000040e089981 */ /* 0x000ea2000c2e1d00 */
[----:B------:R-:W-:-:S04]  /*10f0*/  IMAD.WIDE R32, R35, 0x4, R32 ;  /* 0x0000000423207825 */ /* 0x000fc800078e0220 */
[----:B------:R-:W-:Y:S02]  /*1100*/  IMAD.MOV.U32 R27, RZ, RZ, RZ ;  /* 0x000000ffff1b7224 */ /* 0x000fe400078e00ff */
[----:B------:R-:W-:-:S05]  /*1110*/  IMAD.WIDE R32, R34, 0x4, R32 ;  /* 0x0000000422207825 */ /* 0x000fca00078e0220 */
[----:B------:R-:W3:Y:S01]  /*1120*/  @!P1 LDG.E.EL R27, desc[UR4][R32.64] ;  /* 0x00000004201b9981 */ /* 0x000ee2000c2e1900 */
[----:B------:R-:W-:-:S06]  /*1130*/  IMAD.MOV.U32 R31, RZ, RZ, RZ ;  /* 0x000000ffff1f7224 */ /* 0x000fcc00078e00ff */
[----:B------:R0:W3:Y:S02]  /*1140*/  @!P1 LDG.E.EL R31, desc[UR4][R36.64] ;  /* 0x00000004241f9981 */ /* 0x0000e4000c2e1900 */
[----:B0-----:R-:W0:Y:S01]  /*1150*/  LDC.64 R36, c[0x0][0x238] ;  /* 0x00008e00ff247b82 */ /* 0x001e220000000a00 */
[----:B--2---:R-:W-:Y:S02]  /*1160*/  SEL R39, R9, RZ, !P1 ;  /* 0x000000ff09277207 */ /* 0x004fe40004800000 */
[----:B------:R-:W-:Y:S02]  /*1170*/  SEL R8, R8, RZ, !P1 ;  /* 0x000000ff08087207 */ /* 0x000fe40004800000 */
[----:B------:R-:W-:Y:S02]  /*1180*/  SEL R38, R11, RZ, !P1 ;  /* 0x000000ff0b267207 */ /* 0x000fe40004800000 */
[----:B------:R-:W-:Y:S02]  /*1190*/  SHF.R.U32.HI R11, RZ, 0x1a, R39 ;  /* 0x0000001aff0b7819 */ /* 0x000fe40000011627 */
[----:B------:R-:W-:-:S02]  /*11a0*/  SEL R9, R10, RZ, !P1 ;  /* 0x000000ff0a097207 */ /* 0x000fc40004800000 */
[C---:B------:R-:W-:Y:S02]  /*11b0*/  LEA R10, P2, R8.reuse, UR6, 0x2 ;  /* 0x00000006080a7c11 */ /* 0x040fe4000f8410ff */
[----:B------:R-:W-:Y:S02]  /*11c0*/  LOP3.LUT R11, R11, 0x20, RZ, 0xc0, !PT ;  /* 0x000000200b0b7812 */ /* 0x000fe400078ec0ff */
[----:B------:R-:W-:Y:S02]  /*11d0*/  LEA.HI.X R32, R8, UR7, R39, 0x2, P2 ;  /* 0x0000000708207c11 */ /* 0x000fe400090f1427 */
[----:B------:R-:W-:Y:S02]  /*11e0*/  IADD3 R10, P2, P3, R24, R10, R11 ;  /* 0x0000000a180a7210 */ /* 0x000fe40007b5e00b */
[----:B------:R-:W-:Y:S02]  /*11f0*/  SHF.R.U32.HI R11, RZ, 0x1a, R38 ;  /* 0x0000001aff0b7819 */ /* 0x000fe40000011626 */
[----:B------:R-:W-:-:S02]  /*1200*/  LEA R8, P4, R9, UR6, 0x2 ;  /* 0x0000000609087c11 */ /* 0x000fc4000f8810ff */
[----:B------:R-:W-:Y:S02]  /*1210*/  LOP3.LUT R11, R11, 0x20, RZ, 0xc0, !PT ;  /* 0x000000200b0b7812 */ /* 0x000fe400078ec0ff */
[----:B------:R-:W-:Y:S01]  /*1220*/  LEA.HI.X R38, R9, UR7, R38, 0x2, P4 ;  /* 0x0000000709267c11 */ /* 0x000fe2000a0f1426 */
[----:B------:R-:W-:Y:S01]  /*1230*/  ULDC.64 UR6, c[0x0][0x248] ;  /* 0x0000920000067ab9 */ /* 0x000fe20000000a00 */
[----:B------:R-:W-:Y:S02]  /*1240*/  IADD3 R8, P5, P6, R24, R8, R11 ;  /* 0x0000000818087210 */ /* 0x000fe40007ebe00b */
[C---:B------:R-:W-:Y:S02]  /*1250*/  IADD3.X R11, R25.reuse, R32, RZ, P2, P3 ;  /* 0x00000020190b7210 */ /* 0x040fe400017e64ff */
[----:B------:R-:W-:Y:S02]  /*1260*/  IADD3.X R9, R25, R38, RZ, P5, P6 ;  /* 0x0000002619097210 */ /* 0x000fe40002fec4ff */
[----:B------:R-:W-:Y:S01]  /*1270*/  SHF.R.S32.HI R25, RZ, 0x1f, R2 ;  /* 0x0000001fff197819 */ /* 0x000fe20000011402 */
[----:B------:R-:W-:-:S03]  /*1280*/  IMAD.WIDE R10, R35, 0x4, R10 ;  /* 0x00000004230a7825 */ /* 0x000fc600078e020a */
[----:B------:R-:W-:Y:S01]  /*1290*/  LEA.HI R33, R25, R2, RZ, 0x4 ;  /* 0x0000000219217211 */ /* 0x000fe200078f20ff */
[----:B------:R-:W-:Y:S02]  /*12a0*/  IMAD.MOV.U32 R32, RZ, RZ, RZ ;  /* 0x000000ffff207224 */ /* 0x000fe400078e00ff */
[----:B------:R-:W-:Y:S01]  /*12b0*/  IMAD.WIDE R8, R35, 0x4, R8 ;  /* 0x0000000423087825 */ /* 0x000fe200078e0208 */
[----:B------:R-:W-:-:S03]  /*12c0*/  LOP3.LUT R15, R33, 0xfffffff0, RZ, 0xc0, !PT ;  /* 0xfffffff0210f7812 */ /* 0x000fc600078ec0ff */
[----:B------:R-:W-:-:S04]  /*12d0*/  IMAD.WIDE R10, R34, 0x4, R10 ;  /* 0x00000004220a7825 */ /* 0x000fc800078e020a */
[----:B------:R-:W-:Y:S01]  /*12e0*/  IMAD.IADD R15, R2, 0x1, -R15 ;  /* 0x00000001020f7824 */ /* 0x000fe200078e0a0f */
[----:B------:R1:W2:Y:S01]  /*12f0*/  @!P1 LDG.E.EL R32, desc[UR4][R10.64] ;  /* 0x000000040a209981 */ /* 0x0002a2000c2e1900 */
[----:B------:R-:W-:Y:S01]  /*1300*/  IMAD.WIDE R34, R34, 0x4, R8 ;  /* 0x0000000422227825 */ /* 0x000fe200078e0208 */
[----:B------:R-:W-:-:S03]  /*1310*/  CS2R R8, SRZ ;  /* 0x0000000000087805 */ /* 0x000fc6000001ff00 */
[----:B0-----:R-:W-:Y:S01]  /*1320*/  IMAD.WIDE R36, R15, 0x4, R36 ;  /* 0x000000040f247825 */ /* 0x001fe200078e0224 */
[----:B-1----:R-:W-:-:S06]  /*1330*/  CS2R R10, SRZ ;  /* 0x00000000000a7805 */ /* 0x002fcc000001ff00 */
[----:B------:R-:W2:Y:S01]  /*1340*/  @!P0 LDG.E.EL.128 R8, desc[UR4][R36.64] ;  /* 0x0000000424088981 */ /* 0x000ea2000c2e1d00 */
[----:B------:R-:W-:Y:S02]  /*1350*/  SEL R17, R17, RZ, !P0 ;  /* 0x000000ff11117207 */ /* 0x000fe40004000000 */
[----:B------:R-:W-:Y:S02]  /*1360*/  SEL R12, R12, RZ, !P0 ;  /* 0x000000ff0c0c7207 */ /* 0x000fe40004000000 */
[----:B---3--:R-:W-:Y:S02]  /*1370*/  SEL R16, R16, RZ, !P0 ;  /* 0x000000ff10107207 */ /* 0x008fe40004000000 */
[----:B------:R-:W-:Y:S01]  /*1380*/  SEL R13, R13, RZ, !P0 ;  /* 0x000000ff0d0d7207 */ /* 0x000fe20004000000 */
[----:B------:R-:W-:-:S04]  /*1390*/  FADD R12, -R17, R12 ;  /* 0x0000000c110c7221 */ /* 0x000fc80000000100 */
[----:B------:R-:W-:Y:S01]  /*13a0*/  FADD R13, -R16, R13 ;  /* 0x0000000d100d7221 */ /* 0x000fe20000000100 */
[----:B------:R-:W-:Y:S01]  /*13b0*/  CS2R R14, SRZ ;  /* 0x00000000000e7805 */ /* 0x000fe2000001ff00 */
[----:B------:R-:W-:-:S06]  /*13c0*/  IMAD.MOV.U32 R24, RZ, RZ, RZ ;  /* 0x000000ffff187224 */ /* 0x000fcc00078e00ff */
[----:B------:R0:W3:Y:S01]  /*13d0*/  @!P1 LDG.E.EL R24, desc[UR4][R34.64] ;  /* 0x0000000422189981 */ /* 0x0000e2000c2e1900 */
[----:B--2---:R-:W-:Y:S02]  /*13e0*/  SEL R8, R8, RZ, !P0 ;  /* 0x000000ff08087207 */ /* 0x004fe40004000000 */
[----:B------:R-:W-:-:S03]  /*13f0*/  SEL R9, R9, RZ, !P0 ;  /* 0x000000ff09097207 */ /* 0x000fc60004000000 */
[----:B------:R-:W-:Y:S02]  /*1400*/  FFMA R17, R12, R8, R17 ;  /* 0x000000080c117223 */ /* 0x000fe40000000011 */
[----:B------:R-:W-:Y:S01]  /*1410*/  FFMA R16, R13, R9, R16 ;  /* 0x000000090d107223 */ /* 0x000fe20000000010 */
[----:B------:R-:W-:-:S06]  /*1420*/  CS2R R12, SRZ ;  /* 0x00000000000c7805 */ /* 0x000fcc000001ff00 */
[----:B------:R1:W2:Y:S01]  /*1430*/  @!P1 LDG.E.EL.128 R12, desc[UR4][R36.64] ;  /* 0x00000004240c9981 */ /* 0x0002a2000c2e1d00 */
[----:B0-----:R-:W-:Y:S01]  /*1440*/  LOP3.LUT R35, R6, 0xffff8000, RZ, 0xc0, !PT ;  /* 0xffff800006237812 */ /* 0x001fe200078ec0ff */
[----:B------:R-:W-:Y:S02]  /*1450*/  IMAD.SHL.U32 R8, R7, 0x4000, RZ ;  /* 0x0000400007087824 */ /* 0x000fe400078e00ff */
[----:B------:R-:W0:Y:S01]  /*1460*/  LDC.64 R6, c[0x0][0x210] ;  /* 0x00008400ff067b82 */ /* 0x000e220000000a00 */
[----:B----4-:R-:W-:-:S07]  /*1470*/  SEL R20, R20, RZ, !P0 ;  /* 0x000000ff14147207 */ /* 0x010fce0004000000 */
[----:B-1----:R-:W1:Y:S01]  /*1480*/  LDC.64 R36, c[0x0][0x240] ;  /* 0x00009000ff247b82 */ /* 0x002e620000000a00 */
[----:B------:R-:W-:Y:S02]  /*1490*/  SEL R9, R30, RZ, !P0 ;  /* 0x000000ff1e097207 */ /* 0x000fe40004000000 */
[----:B------:R-:W-:Y:S02]  /*14a0*/  IADD3 R35, R8, R2, -R35 ;  /* 0x0000000208237210 */ /* 0x000fe40007ffe823 */
[----:B------:R-:W-:Y:S01]  /*14b0*/  SEL R10, R10, RZ, !P0 ;  /* 0x000000ff0a0a7207 */ /* 0x000fe20004000000 */
[----:B------:R-:W-:Y:S01]  /*14c0*/  FADD R9, -R20, R9 ;  /* 0x0000000914097221 */ /* 0x000fe20000000100 */
[----:B------:R-:W-:Y:S02]  /*14d0*/  LEA.HI R8, R4, R4, RZ, 0x4 ;  /* 0x0000000404087211 */ /* 0x000fe400078f20ff */
[----:B------:R-:W-:Y:S02]  /*14e0*/  SEL R4, R19, RZ, !P1 ;  /* 0x000000ff13047207 */ /* 0x000fe40004800000 */
[----:B------:R-:W-:-:S02]  /*14f0*/  SEL R26, R26, RZ, !P0 ;  /* 0x000000ff1a1a7207 */ /* 0x000fc40004000000 */
[----:B------:R-:W-:Y:S02]  /*1500*/  SEL R19, R28, RZ, !P0 ;  /* 0x000000ff1c137207 */ /* 0x000fe40004000000 */
[----:B------:R-:W-:Y:S01]  /*1510*/  SEL R31, R31, RZ, !P1 ;  /* 0x000000ff1f1f7207 */ /* 0x000fe20004800000 */
[----:B------:R-:W-:Y:S01]  /*1520*/  FFMA R20, R9, R10, R20 ;  /* 0x0000000a09147223 */ /* 0x000fe20000000014 */
[----:B------:R-:W-:Y:S02]  /*1530*/  SHF.R.S32.HI R33, RZ, 0x4, R33 ;  /* 0x00000004ff217819 */ /* 0x000fe40000011421 */
[----:B------:R-:W-:Y:S01]  /*1540*/  LOP3.LUT R8, R8, 0xfffffff0, RZ, 0xc0, !PT ;  /* 0xfffffff008087812 */ /* 0x000fe200078ec0ff */
[----:B------:R-:W-:Y:S01]  /*1550*/  FADD R19, -R26, R19 ;  /* 0x000000131a137221 */ /* 0x000fe20000000100 */
[----:B------:R-:W-:Y:S01]  /*1560*/  SEL R11, R11, RZ, !P0 ;  /* 0x000000ff0b0b7207 */ /* 0x000fe20004000000 */
[----:B------:R-:W-:Y:S02]  /*1570*/  FADD R31, -R4, R31 ;  /* 0x0000001f041f7221 */ /* 0x000fe40000000100 */
[----:B------:R-:W-:-:S02]  /*1580*/  IMAD.IADD R33, R33, 0x1, -R8 ;  /* 0x0000000121217824 */ /* 0x000fc400078e0a08 */
[----:B------:R-:W-:Y:S01]  /*1590*/  FFMA R19, R19, R11, R26 ;  /* 0x0000000b13137223 */ /* 0x000fe2000000001a */
[----:B------:R-:W-:Y:S01]  /*15a0*/  IMAD.MOV.U32 R26, RZ, RZ, RZ ;  /* 0x000000ffff1a7224 */ /* 0x000fe200078e00ff */
[----:B--2---:R-:W-:-:S05]  /*15b0*/  SEL R9, R12, RZ, !P1 ;  /* 0x000000ff0c097207 */ /* 0x004fca0004800000 */
[----:B------:R-:W-:Y:S01]  /*15c0*/  FFMA R28, R31, R9, R4 ;  /* 0x000000091f1c7223 */ /* 0x000fe20000000004 */
[----:B0-----:R-:W-:-:S04]  /*15d0*/  IMAD.WIDE R30, R35, 0x4, R6 ;  /* 0x00000004231e7825 */ /* 0x001fc800078e0206 */
[----:B-1----:R-:W-:-:S05]  /*15e0*/  IMAD.WIDE R34, R33, 0x4, R36 ;  /* 0x0000000421227825 */ /* 0x002fca00078e0224 */
[----:B------:R-:W2:Y:S01]  /*15f0*/  @!P0 LDG.E.EL R26, desc[UR4][R34.64] ;  /* 0x00000004221a8981 */ /* 0x000ea2000c2e1900 */
[----:B------:R-:W-:Y:S02]  /*1600*/  CS2R R8, SRZ ;  /* 0x0000000000087805 */ /* 0x000fe4000001ff00 */
[----:B------:R-:W-:Y:S02]  /*1610*/  CS2R R10, SRZ ;  /* 0x00000000000a7805 */ /* 0x000fe4000001ff00 */
[----:B------:R-:W-:Y:S02]  /*1620*/  SEL R22, R22, RZ, !P1 ;  /* 0x000000ff16167207 */ /* 0x000fe40004800000 */
[----:B------:R-:W-:Y:S02]  /*1630*/  SEL R39, R32, RZ, !P1 ;  /* 0x000000ff20277207 */ /* 0x000fe40004800000 */
[----:B-----5:R-:W-:Y:S01]  /*1640*/  SEL R18, R18, RZ, !P1 ;  /* 0x000000ff12127207 */ /* 0x020fe20004800000 */
[----:B------:R3:W4:Y:S01]  /*1650*/  @!P0 LDG.E.128 R8, desc[UR4][R30.64] ;  /* 0x000000041e088981 */ /* 0x000722000c1e1d00 */
[----:B------:R-:W-:-:S02]  /*1660*/  SEL R33, R27, RZ, !P1 ;  /* 0x000000ff1b217207 */ /* 0x000fc40004800000 */
[----:B------:R-:W-:Y:S02]  /*1670*/  SEL R27, R14, RZ, !P1 ;  /* 0x000000ff0e1b7207 */ /* 0x000fe40004800000 */
[----:B------:R-:W-:Y:S01]  /*1680*/  SEL R32, R21, RZ, !P1 ;  /* 0x000000ff15207207 */ /* 0x000fe20004800000 */
[----:B------:R-:W-:Y:S01]  /*1690*/  FADD R21, -R22, R39 ;  /* 0x0000002716157221 */ /* 0x000fe20000000100 */
[----:B------:R-:W-:Y:S01]  /*16a0*/  SEL R13, R13, RZ, !P1 ;  /* 0x000000ff0d0d7207 */ /* 0x000fe20004800000 */
[----:B------:R-:W-:Y:S01]  /*16b0*/  FADD R33, -R18, R33 ;  /* 0x0000002112217221 */ /* 0x000fe20000000100 */
[-C--:B------:R-:W-:Y:S02]  /*16c0*/  LEA.HI R4, R25, R2.reuse, RZ, 0x8 ;  /* 0x0000000219047211 */ /* 0x080fe400078f40ff */
[----:B------:R-:W-:Y:S02]  /*16d0*/  LEA.HI R5, R5, R5, RZ, 0x7 ;  /* 0x0000000505057211 */ /* 0x000fe400078f38ff */
[----:B---3--:R-:W-:Y:S01]  /*16e0*/  SEL R31, R24, RZ, !P1 ;  /* 0x000000ff181f7207 */ /* 0x008fe20004800000 */
[----:B------:R-:W-:Y:S01]  /*16f0*/  FFMA R21, R21, R27, R22 ;  /* 0x0000001b15157223 */ /* 0x000fe20000000016 */
[----:B------:R-:W-:Y:S01]  /*1700*/  LEA.HI R25, R25, R2, RZ, 0xf ;  /* 0x0000000219197211 */ /* 0x000fe200078f78ff */
[----:B------:R-:W-:Y:S01]  /*1710*/  FFMA R18, R33, R13, R18 ;  /* 0x0000000d21127223 */ /* 0x000fe20000000012 */
[----:B------:R-:W-:-:S02]  /*1720*/  SHF.R.S32.HI R24, RZ, 0x8, R4 ;  /* 0x00000008ff187819 */ /* 0x000fc40000011404 */
[----:B------:R-:W-:Y:S01]  /*1730*/  LOP3.LUT R27, R5, 0xffffff80, RZ, 0xc0, !PT ;  /* 0xffffff80051b7812 */ /* 0x000fe200078ec0ff */
[----:B------:R-:W-:Y:S01]  /*1740*/  FADD R13, -R32, R31 ;  /* 0x0000001f200d7221 */ /* 0x000fe20000000100 */
[----:B------:R-:W-:Y:S02]  /*1750*/  SEL R15, R15, RZ, !P1 ;  /* 0x000000ff0f0f7207 */ /* 0x000fe40004800000 */
[----:B------:R-:W-:Y:S01]  /*1760*/  LOP3.LUT R5, R4, 0xffffff00, RZ, 0xc0, !PT ;  /* 0xffffff0004057812 */ /* 0x000fe200078ec0ff */
[----:B------:R-:W-:Y:S01]  /*1770*/  IMAD.IADD R27, R24, 0x1, -R27 ;  /* 0x00000001181b7824 */ /* 0x000fe200078e0a1b */
[----:B------:R-:W-:Y:S01]  /*1780*/  SHF.R.S32.HI R25, RZ, 0xf, R25 ;  /* 0x0000000fff197819 */ /* 0x000fe20000011419 */
[----:B------:R-:W-:Y:S01]  /*1790*/  FFMA R32, R13, R15, R32 ;  /* 0x0000000f0d207223 */ /* 0x000fe20000000020 */
[----:B------:R-:W-:Y:S02]  /*17a0*/  CS2R R12, SRZ ;  /* 0x00000000000c7805 */ /* 0x000fe4000001ff00 */
[----:B------:R-:W-:Y:S01]  /*17b0*/  CS2R R14, SRZ ;  /* 0x00000000000e7805 */ /* 0x000fe2000001ff00 */
[----:B------:R-:W-:-:S04]  /*17c0*/  IMAD.WIDE R6, R29, 0x4, R6 ;  /* 0x000000041d067825 */ /* 0x000fc800078e0206 */
[----:B------:R-:W-:Y:S01]  /*17d0*/  IMAD.IADD R24, R2, 0x1, -R5 ;  /* 0x0000000102187824 */ /* 0x000fe200078e0a05 */
[----:B------:R0:W3:Y:S01]  /*17e0*/  @!P1 LDG.E.128 R12, desc[UR4][R6.64] ;  /* 0x00000004060c9981 */ /* 0x0000e2000c1e1d00 */
[----:B------:R-:W-:Y:S02]  /*17f0*/  IMAD.SHL.U32 R25, R25, 0x4000, RZ ;  /* 0x0000400019197824 */ /* 0x000fe400078e00ff */
[C---:B------:R-:W-:Y:S02]  /*1800*/  IMAD.SHL.U32 R5, R27.reuse, 0x100, RZ ;  /* 0x000001001b057824 */ /* 0x040fe400078e00ff */
[----:B------:R-:W-:Y:S01]  /*1810*/  IMAD.MOV.U32 R22, RZ, RZ, RZ ;  /* 0x000000ffff167224 */ /* 0x000fe200078e00ff */
[----:B------:R-:W-:Y:S01]  /*1820*/  ISETP.GT.AND P2, PT, R27, 0x3f, PT ;  /* 0x0000003f1b00780c */ /* 0x000fe20003f44270 */
[----:B------:R-:W-:Y:S01]  /*1830*/  IMAD.SHL.U32 R27, R23, 0x4000, RZ ;  /* 0x00004000171b7824 */ /* 0x000fe200078e00ff */
[--C-:B------:R-:W-:Y:S02]  /*1840*/  IADD3 R4, P3, P4, R5, R24, R25.reuse ;  /* 0x0000001805047210 */ /* 0x100fe40007c7e019 */
[----:B0-----:R-:W-:Y:S01]  /*1850*/  SHF.R.S32.HI R6, RZ, 0x1f, R25 ;  /* 0x0000001fff067819 */ /* 0x001fe20000011419 */
[----:B------:R-:W-:Y:S01]  /*1860*/  IMAD.SHL.U32 R7, R0, 0x100, RZ ;  /* 0x0000010000077824 */ /* 0x000fe200078e00ff */
[----:B------:R-:W-:Y:S01]  /*1870*/  SHF.R.S32.HI R5, RZ, 0x1f, R5 ;  /* 0x0000001fff057819 */ /* 0x000fe20000011405 */
[----:B------:R-:W5:Y:S01]  /*1880*/  @!P0 LDG.E.EL R22, desc[UR4][R34.64] ;  /* 0x0000000422168981 */ /* 0x000f62000c2e1900 */
[----:B------:R-:W-:Y:S01]  /*1890*/  SHF.R.S32.HI R25, RZ, 0x1f, R24 ;  /* 0x0000001fff197819 */ /* 0x000fe20000011418 */
[----:B------:R-:W-:-:S03]  /*18a0*/  IMAD.WIDE R38, R3, 0x4, R36 ;  /* 0x0000000403267825 */ /* 0x000fc600078e0224 */
[----:B------:R-:W-:Y:S01]  /*18b0*/  IADD3.X R5, R5, R25, R6, P3, P4 ;  /* 0x0000001905057210 */ /* 0x000fe20001fe8406 */
[----:B------:R-:W-:Y:S01]  /*18c0*/  IMAD.MOV.U32 R3, RZ, RZ, RZ ;  /* 0x000000ffff037224 */ /* 0x000fe200078e00ff */
[--C-:B------:R-:W-:Y:S01]  /*18d0*/  IADD3 R23, P3, P4, R7, R24, R27.reuse ;  /* 0x0000001807177210 */ /* 0x100fe20007c7e01b */
[----:B------:R-:W-:Y:S02]  /*18e0*/  IMAD.MOV.U32 R29, RZ, RZ, RZ ;  /* 0x000000ffff1d7224 */ /* 0x000fe400078e00ff */
[----:B------:R-:W-:Y:S02]  /*18f0*/  IMAD.MOV.U32 R33, RZ, RZ, RZ ;  /* 0x000000ffff217224 */ /* 0x000fe400078e00ff */
[----:B------:R-:W-:Y:S01]  /*1900*/  IMAD.MOV.U32 R36, RZ, RZ, RZ ;  /* 0x000000ffff247224 */ /* 0x000fe200078e00ff */
[----:B------:R-:W-:Y:S02]  /*1910*/  SHF.R.S32.HI R6, RZ, 0x1f, R27 ;  /* 0x0000001fff067819 */ /* 0x000fe4000001141b */
[----:B------:R-:W-:-:S02]  /*1920*/  CS2R R30, SRZ ;  /* 0x00000000001e7805 */ /* 0x000fc4000001ff00 */
[----:B------:R-:W-:Y:S01]  /*1930*/  SHF.R.S32.HI R24, RZ, 0x1f, R7 ;  /* 0x0000001fff187819 */ /* 0x000fe20000011407 */
[----:B------:R-:W3:Y:S03]  /*1940*/  @!P1 LDG.E.EL R3, desc[UR4][R38.64] ;  /* 0x0000000426039981 */ /* 0x000ee6000c2e1900 */
[----:B------:R-:W-:Y:S01]  /*1950*/  IADD3.X R24, R24, R25, R6, P3, P4 ;  /* 0x0000001918187210 */ /* 0x000fe20001fe8406 */
[----:B------:R-:W3:Y:S04]  /*1960*/  @!P1 LDG.E.EL R29, desc[UR4][R38.64] ;  /* 0x00000004261d9981 */ /* 0x000ee8000c2e1900 */
[----:B------:R-:W3:Y:S04]  /*1970*/  @!P1 LDG.E.EL R33, desc[UR4][R38.64] ;  /* 0x0000000426219981 */ /* 0x000ee8000c2e1900 */
[----:B------:R0:W3:Y:S04]  /*1980*/  @!P1 LDG.E.EL R36, desc[UR4][R38.64] ;  /* 0x0000000426249981 */ /* 0x0000e8000c2e1900 */
[----:B------:R-:W3:Y:S04]  /*1990*/  @!P0 LDG.E.EL R31, desc[UR4][R34.64] ;  /* 0x00000004221f8981 */ /* 0x000ee8000c2e1900 */
[----:B------:R1:W3:Y:S01]  /*19a0*/  @!P0 LDG.E.EL R30, desc[UR4][R34.64] ;  /* 0x00000004221e8981 */ /* 0x0002e2000c2e1900 */
[----:B0-----:R-:W-:-:S04]  /*19b0*/  LEA R38, P3, R4, UR6, 0x2 ;  /* 0x0000000604267c11 */ /* 0x001fc8000f8610ff */
[----:B------:R-:W-:Y:S02]  /*19c0*/  LEA.HI.X R39, R4, UR7, R5, 0x2, P3 ;  /* 0x0000000704277c11 */ /* 0x000fe400098f1405 */
[----:B------:R-:W-:Y:S02]  /*19d0*/  ISETP.GT.AND P3, PT, R0, 0x3f, PT ;  /* 0x0000003f0000780c */ /* 0x000fe40003f64270 */
[----:B------:R-:W-:Y:S02]  /*19e0*/  CS2R R4, SRZ ;  /* 0x0000000000047805 */ /* 0x000fe4000001ff00 */
[C---:B-1----:R-:W-:Y:S02]  /*19f0*/  LEA R34, P4, R23.reuse, UR6, 0x2 ;  /* 0x0000000617227c11 */ /* 0x042fe4000f8810ff */
[----:B------:R-:W-:Y:S02]  /*1a00*/  CS2R R6, SRZ ;  /* 0x0000000000067805 */ /* 0x000fe4000001ff00 */
[----:B------:R-:W-:-:S02]  /*1a10*/  LEA.HI.X R35, R23, UR7, R24, 0x2, P4 ;  /* 0x0000000717237c11 */ /* 0x000fc4000a0f1418 */
[----:B------:R-:W-:Y:S02]  /*1a20*/  CS2R R24, SRZ ;  /* 0x0000000000187805 */ /* 0x000fe4000001ff00 */
[----:B------:R-:W3:Y:S01]  /*1a30*/  @P2 LDG.E.128 R4, desc[UR4][R38.64+-0x10000] ;  /* 0xff00000426042981 */ /* 0x000ee2000c1e1d00 */
[----:B--2---:R-:W-:Y:S02]  /*1a40*/  SEL R0, R26, RZ, !P0 ;  /* 0x000000ff1a007207 */ /* 0x004fe40004000000 */
[----:B------:R-:W-:-:S06]  /*1a50*/  CS2R R26, SRZ ;  /* 0x00000000001a7805 */ /* 0x000fcc000001ff00 */
[----:B------:R-:W2:Y:S01]  /*1a60*/  @P3 LDG.E.128 R24, desc[UR4][R34.64+-0x10000] ;  /* 0xff00000422183981 */ /* 0x000ea2000c1e1d00 */
[----:B----4-:R-:W-:-:S05]  /*1a70*/  SEL R8, R8, RZ, !P0 ;  /* 0x000000ff08087207 */ /* 0x010fca0004000000 */
[----:B------:R-:W-:-:S04]  /*1a80*/  FADD R17, -R8, R17 ;  /* 0x0000001108117221 */ /* 0x000fc80000000100 */
[----:B------:R-:W-:Y:S01]  /*1a90*/  FFMA R0, R17, R0, R8 ;  /* 0x0000000011007223 */ /* 0x000fe20000000008 */
[----:B------:R-:W-:Y:S02]  /*1aa0*/  SEL R17, R9, RZ, !P0 ;  /* 0x000000ff09117207 */ /* 0x000fe40004000000 */
[----:B------:R-:W0:Y:S03]  /*1ab0*/  LDC.64 R8, c[0x0][0x250] ;  /* 0x00009400ff087b82 */ /* 0x000e260000000a00 */
[----:B------:R-:W-:Y:S01]  /*1ac0*/  FADD R16, -R17, R16 ;  /* 0x0000001011107221 */ /* 0x000fe20000000100 */
[----:B-----5:R-:W-:-:S05]  /*1ad0*/  SEL R22, R22, RZ, !P0 ;  /* 0x000000ff16167207 */ /* 0x020fca0004000000 */
[----:B------:R-:W-:Y:S01]  /*1ae0*/  FFMA R16, R16, R22, R17 ;  /* 0x0000001610107223 */ /* 0x000fe20000000011 */
[----:B------:R-:W-:Y:S02]  /*1af0*/  SEL R17, R10, RZ, !P0 ;  /* 0x000000ff0a117207 */ /* 0x000fe40004000000 */
[----:B------:R-:W-:-:S05]  /*1b00*/  SEL R10, R11, RZ, !P0 ;  /* 0x000000ff0b0a7207 */ /* 0x000fca0004000000 */
[----:B------:R-:W-:Y:S01]  /*1b10*/  FADD R19, -R10, R19 ;  /* 0x000000130a137221 */ /* 0x000fe20000000100 */
[----:B---3--:R-:W-:Y:S01]  /*1b20*/  SEL R13, R13, RZ, !P1 ;  /* 0x000000ff0d0d7207 */ /* 0x008fe20004800000 */
[----:B------:R-:W-:Y:S01]  /*1b30*/  FADD R20, -R17, R20 ;  /* 0x0000001411147221 */ /* 0x000fe20000000100 */
[----:B------:R-:W-:Y:S02]  /*1b40*/  SEL R14, R14, RZ, !P1 ;  /* 0x000000ff0e0e7207 */ /* 0x000fe40004800000 */
[----:B------:R-:W-:Y:S01]  /*1b50*/  SEL R15, R15, RZ, !P1 ;  /* 0x000000ff0f0f7207 */ /* 0x000fe20004800000 */
[----:B------:R-:W-:Y:S01]  /*1b60*/  FADD R18, -R13, R18 ;  /* 0x000000120d127221 */ /* 0x000fe20000000100 */
[----:B------:R-:W-:Y:S01]  /*1b70*/  SEL R3, R3, RZ, !P1 ;  /* 0x000000ff03037207 */ /* 0x000fe20004800000 */
[----:B------:R-:W-:Y:S01]  /*1b80*/  FADD R21, -R14, R21 ;  /* 0x000000150e157221 */ /* 0x000fe20000000100 */
[----:B------:R-:W-:Y:S02]  /*1b90*/  SEL R29, R29, RZ, !P1 ;  /* 0x000000ff1d1d7207 */ /* 0x000fe40004800000 */
[----:B------:R-:W-:-:S02]  /*1ba0*/  SEL R31, R31, RZ, !P0 ;  /* 0x000000ff1f1f7207 */ /* 0x000fc40004000000 */
[----:B------:R-:W-:-:S03]  /*1bb0*/  SEL R11, R30, RZ, !P0 ;  /* 0x000000ff1e0b7207 */ /* 0x000fc60004000000 */
[----:B------:R-:W-:Y:S01]  /*1bc0*/  FFMA R10, R19, R31, R10 ;  /* 0x0000001f130a7223 */ /* 0x000fe2000000000a */
[----:B------:R-:W-:Y:S01]  /*1bd0*/  SEL R31, R12, RZ, !P1 ;  /* 0x000000ff0c1f7207 */ /* 0x000fe20004800000 */
[----:B------:R-:W-:Y:S01]  /*1be0*/  FADD R32, -R15, R32 ;  /* 0x000000200f207221 */ /* 0x000fe20000000100 */
[----:B------:R-:W-:Y:S01]  /*1bf0*/  SEL R33, R33, RZ, !P1 ;  /* 0x000000ff21217207 */ /* 0x000fe20004800000 */
[----:B------:R-:W-:Y:S01]  /*1c00*/  FFMA R11, R20, R11, R17 ;  /* 0x0000000b140b7223 */ /* 0x000fe20000000011 */
[----:B------:R-:W-:Y:S01]  /*1c10*/  SEL R36, R36, RZ, !P1 ;  /* 0x000000ff24247207 */ /* 0x000fe20004800000 */
[----:B------:R-:W-:Y:S01]  /*1c20*/  FADD R28, -R31, R28 ;  /* 0x0000001c1f1c7221 */ /* 0x000fe20000000100 */
[----:B0-----:R-:W-:Y:S01]  /*1c30*/  IMAD.WIDE R8, R2, 0x4, R8 ;  /* 0x0000000402087825 */ /* 0x001fe200078e0208 */
[----:B------:R-:W-:Y:S02]  /*1c40*/  SEL R17, R4, RZ, P2 ;  /* 0x000000ff04117207 */ /* 0x000fe40001000000 */
[----:B------:R-:W-:-:S02]  /*1c50*/  SEL R19, R5, RZ, P2 ;  /* 0x000000ff05137207 */ /* 0x000fc40001000000 */
[----:B------:R-:W-:Y:S02]  /*1c60*/  SEL R20, R6, RZ, P2 ;  /* 0x000000ff06147207 */ /* 0x000fe40001000000 */
[----:B------:R-:W-:Y:S01]  /*1c70*/  SEL R23, R7, RZ, P2 ;  /* 0x000000ff07177207 */ /* 0x000fe20001000000 */
[----:B------:R-:W-:Y:S01]  /*1c80*/  FFMA R4, R28, R3, R31 ;  /* 0x000000031c047223 */ /* 0x000fe2000000001f */
[----:B------:R-:W-:Y:S01]  /*1c90*/  FFMA R5, R18, R29, R13 ;  /* 0x0000001d12057223 */ /* 0x000fe2000000000d */
[----:B------:R-:W-:Y:S01]  /*1ca0*/  FFMA R6, R21, R33, R14 ;  /* 0x0000002115067223 */ /* 0x000fe2000000000e */
[----:B------:R-:W-:Y:S01]  /*1cb0*/  FFMA R7, R32, R36, R15 ;  /* 0x0000002420077223 */ /* 0x000fe2000000000f */
[----:B------:R-:W-:Y:S02]  /*1cc0*/  SEL R12, R0, R17, !P0 ;  /* 0x00000011000c7207 */ /* 0x000fe40004000000 */
[----:B------:R-:W-:Y:S02]  /*1cd0*/  SEL R13, R16, R19, !P0 ;  /* 0x00000013100d7207 */ /* 0x000fe40004000000 */
[----:B------:R-:W-:-:S02]  /*1ce0*/  SEL R14, R11, R20, !P0 ;  /* 0x000000140b0e7207 */ /* 0x000fc40004000000 */
[----:B------:R-:W-:-:S05]  /*1cf0*/  SEL R15, R10, R23, !P0 ;  /* 0x000000170a0f7207 */ /* 0x000fca0004000000 */
[----:B------:R-:W-:Y:S01]  /*1d00*/  STG.E.128 desc[UR4][R8.64], R12 ;  /* 0x0000000c08007986 */ /* 0x000fe2000c101d04 */
[----:B--2---:R-:W-:Y:S02]  /*1d10*/  @P1 SEL R4, R24, RZ, P3 ;  /* 0x000000ff18041207 */ /* 0x004fe40001800000 */
[----:B------:R-:W-:Y:S02]  /*1d20*/  @P1 SEL R5, R25, RZ, P3 ;  /* 0x000000ff19051207 */ /* 0x000fe40001800000 */
[----:B------:R-:W-:Y:S02]  /*1d30*/  @P1 SEL R6, R26, RZ, P3 ;  /* 0x000000ff1a061207 */ /* 0x000fe40001800000 */
[----:B------:R-:W-:-:S05]  /*1d40*/  @P1 SEL R7, R27, RZ, P3 ;  /* 0x000000ff1b071207 */ /* 0x000fca0001800000 */
[----:B------:R-:W-:Y:S01]  /*1d50*/  STG.E.128 desc[UR4][R8.64+0x800], R4 ;  /* 0x0008000408007986 */ /* 0x000fe2000c101d04 */
[----:B------:R-:W-:Y:S05]  /*1d60*/  EXIT ;  /* 0x000000000000794d */ /* 0x000fea0003800000 */
.L_x_0:
[----:B------:R-:W-:-:S00]  /*1d70*/  BRA `(.L_x_0) ;  /* 0xfffffffc00fc7947 */ /* 0x000fc0000383ffff */
[----:B------:R-:W-:-:S00]  /*1d80*/  NOP ;  /* 0x0000000000007918 */ /* 0x000fc00000000000 */
[----:B------:R-:W-:-:S00]  /*1d90*/  NOP ;  /* 0x0000000000007918 */ /* 0x000fc00000000000 */
[----:B------:R-:W-:-:S00]  /*1da0*/  NOP ;  /* 0x0000000000007918 */ /* 0x000fc00000000000 */
[----:B------:R-:W-:-:S00]  /*1db0*/  NOP ;  /* 0x0000000000007918 */ /* 0x000fc00000000000 */
[----:B------:R-:W-:-:S00]  /*1dc0*/  NOP ;  /* 0x0000000000007918 */ /* 0x000fc00000000000 */
[----:B------:R-:W-:-:S00]  /*1dd0*/  NOP ;  /* 0x0000000000007918 */ /* 0x000fc00000000000 */
[----:B------:R-:W-:-:S00]  /*1de0*/  NOP ;  /* 0x0000000000007918 */ /* 0x000fc00000000000 */
[----:B------:R-:W-:-:S00]  /*1df0*/  NOP ;  /* 0x0000000000007918 */ /* 0x000fc00000000000 */
.L_x_1:


//--------------------- .nv.constant0.triton_poi_fused_cat_62 --------------------------
	.section	.nv.constant0.triton_poi_fused_cat_62,"a",@progbits
	.sectionflags	@""
	.align	4
.nv.constant0.triton_poi_fused_cat_62:
	.zero		604
